
	.version 1.4
	.target sm_11, map_f64_to_f32
	// compiled with /usr/local/cuda-5.5/open64/lib//be
	// nvopencc 4.0 built on 2011-05-12

	//-----------------------------------------------------------
	// Compiling /tmp/tmpxft_00005859_00000000-7_sssp_data_warp_centric.cpp3.i (/tmp/ccBI#.93SnKX)
	//-----------------------------------------------------------

	//-----------------------------------------------------------
	// Options:
	//-----------------------------------------------------------
	//  Target:ptx, ISA:sm_11, Endian:little, Pointer Size:64
	//  -O3	(Optimization level)
	//  -g0	(Debug level)
	//  -m2	(Report advisories)
	//-----------------------------------------------------------

	.file	1	"<command-line>"
	.file	2	"/tmp/tmpxft_00005859_00000000-6_sssp_data_warp_centric.cudafe2.gpu"
	.file	3	"../../gpu_bench/cudalib/cudaGraph.h"
	.file	4	"sssp_data_warp_centric.cu"
	.file	5	"/usr/lib/gcc/x86_64-linux-gnu/4.4.7/include/stddef.h"
	.file	6	"/usr/local/cuda/bin/../include/crt/device_runtime.h"
	.file	7	"/usr/local/cuda/bin/../include/host_defines.h"
	.file	8	"/usr/local/cuda/bin/../include/builtin_types.h"
	.file	9	"/usr/local/cuda/bin/../include/device_types.h"
	.file	10	"/usr/local/cuda/bin/../include/driver_types.h"
	.file	11	"/usr/local/cuda/bin/../include/surface_types.h"
	.file	12	"/usr/local/cuda/bin/../include/texture_types.h"
	.file	13	"/usr/local/cuda/bin/../include/vector_types.h"
	.file	14	"/usr/local/cuda/bin/../include/device_launch_parameters.h"
	.file	15	"/usr/local/cuda/bin/../include/crt/storage_class.h"
	.file	16	"/usr/include/x86_64-linux-gnu/bits/types.h"
	.file	17	"/usr/include/time.h"
	.file	18	"/usr/include/stdint.h"
	.file	19	"/usr/local/cuda/bin/../include/common_functions.h"
	.file	20	"/usr/local/cuda/bin/../include/math_functions.h"
	.file	21	"/usr/local/cuda/bin/../include/math_constants.h"
	.file	22	"/usr/local/cuda/bin/../include/device_functions.h"
	.file	23	"/usr/local/cuda/bin/../include/sm_11_atomic_functions.h"
	.file	24	"/usr/local/cuda/bin/../include/sm_12_atomic_functions.h"
	.file	25	"/usr/local/cuda/bin/../include/sm_13_double_functions.h"
	.file	26	"/usr/local/cuda/bin/../include/sm_20_atomic_functions.h"
	.file	27	"/usr/local/cuda/bin/../include/sm_20_intrinsics.h"
	.file	28	"/usr/local/cuda/bin/../include/surface_functions.h"
	.file	29	"/usr/local/cuda/bin/../include/texture_fetch_functions.h"
	.file	30	"/usr/local/cuda/bin/../include/math_functions_dbl_ptx1.h"


	.entry _Z10initializePjS_Pbm (
		.param .u64 __cudaparm__Z10initializePjS_Pbm_d_vpl,
		.param .u64 __cudaparm__Z10initializePjS_Pbm_d_update,
		.param .u64 __cudaparm__Z10initializePjS_Pbm_d_mask,
		.param .u64 __cudaparm__Z10initializePjS_Pbm_num_vertex)
	{
	.reg .u16 %rh<4>;
	.reg .u32 %r<7>;
	.reg .u64 %rd<9>;
	.reg .pred %p<3>;
	.loc	4	72	0
$LDWbegin__Z10initializePjS_Pbm:
	mov.u16 	%rh1, %ctaid.x;
	mov.u16 	%rh2, %ntid.x;
	mul.wide.u16 	%r1, %rh1, %rh2;
	cvt.u32.u16 	%r2, %tid.x;
	add.u32 	%r3, %r2, %r1;
	cvt.u64.u32 	%rd1, %r3;
	ld.param.u64 	%rd2, [__cudaparm__Z10initializePjS_Pbm_num_vertex];
	setp.le.u64 	%p1, %rd2, %rd1;
	@%p1 bra 	$Lt_0_1026;
	.loc	4	77	0
	mul.lo.u64 	%rd3, %rd1, 4;
	mov.u32 	%r4, -256;
	ld.param.u64 	%rd4, [__cudaparm__Z10initializePjS_Pbm_d_vpl];
	add.u64 	%rd5, %rd4, %rd3;
	st.global.u32 	[%rd5+0], %r4;
	.loc	4	78	0
	mov.u32 	%r5, -256;
	ld.param.u64 	%rd6, [__cudaparm__Z10initializePjS_Pbm_d_update];
	add.u64 	%rd7, %rd6, %rd3;
	st.global.u32 	[%rd7+0], %r5;
$Lt_0_1026:
	.loc	4	80	0
	exit;
$LDWend__Z10initializePjS_Pbm:
	} // _Z10initializePjS_Pbm

	.entry _Z6kernelPjS_S_9cudaGraph11my_worklistS1_ (
		.param .u64 __cudaparm__Z6kernelPjS_S_9cudaGraph11my_worklistS1__vplist,
		.param .u64 __cudaparm__Z6kernelPjS_S_9cudaGraph11my_worklistS1__eplist,
		.param .u64 __cudaparm__Z6kernelPjS_S_9cudaGraph11my_worklistS1__update,
		.param .align 8 .b8 __cudaparm__Z6kernelPjS_S_9cudaGraph11my_worklistS1__graph[32],
		.param .align 8 .b8 __cudaparm__Z6kernelPjS_S_9cudaGraph11my_worklistS1__inworklist[16],
		.param .align 8 .b8 __cudaparm__Z6kernelPjS_S_9cudaGraph11my_worklistS1____val_paramoutworklist[16])
	{
	.reg .u16 %rh<4>;
	.reg .u32 %rv1;
	.reg .u32 %r<32>;
	.reg .u64 %rd<59>;
	.reg .pred %p<15>;
	.local .align 8 .b8 __cuda___cuda_local_var_38235_14_non_const_local_worklist_16120[1024];
	.loc	4	88	0
$LDWbegin__Z6kernelPjS_S_9cudaGraph11my_worklistS1_:
	.loc	4	95	0
	mov.u16 	%rh1, %ctaid.x;
	mov.u16 	%rh2, %ntid.x;
	mul.wide.u16 	%r1, %rh1, %rh2;
	cvt.u32.u16 	%r2, %tid.x;
	add.u32 	%r3, %r2, %r1;
	cvt.u64.u32 	%rd1, %r3;
	shr.u64 	%rd2, %rd1, 5;
	cvt.u32.u64 	%r4, %rd2;
	mul.lo.u32 	%r5, %r4, 32;
	add.u32 	%r6, %r5, 32;
	mov.s32 	%r7, %r6;
	ld.param.u64 	%rd3, [__cudaparm__Z6kernelPjS_S_9cudaGraph11my_worklistS1__inworklist+8];
	ld.global.u32 	%r8, [%rd3+0];
	setp.gt.u32 	%p1, %r8, %r5;
	@%p1 bra 	$Lt_1_8194;
	bra.uni 	$LBB29__Z6kernelPjS_S_9cudaGraph11my_worklistS1_;
$Lt_1_8194:
	.loc	4	97	0
	setp.ge.u32 	%p2, %r8, %r6;
	@%p2 bra 	$Lt_1_8706;
	.loc	4	99	0
	mov.s32 	%r7, %r8;
$Lt_1_8706:
	.loc	4	104	0
	mov.s32 	%r9, %r5;
	setp.ge.u32 	%p3, %r5, %r7;
	@%p3 bra 	$Lt_1_14850;
	sub.u32 	%r10, %r7, %r5;
	ld.param.u64 	%rd4, [__cudaparm__Z6kernelPjS_S_9cudaGraph11my_worklistS1__inworklist+0];
	cvt.u64.u32 	%rd5, %r5;
	mul.wide.u32 	%rd6, %r5, 8;
	add.u64 	%rd7, %rd4, %rd6;
	and.b64 	%rd8, %rd1, 31;
	ld.param.u64 	%rd9, [__cudaparm__Z6kernelPjS_S_9cudaGraph11my_worklistS1__graph+0];
	ld.param.u64 	%rd10, [__cudaparm__Z6kernelPjS_S_9cudaGraph11my_worklistS1__vplist];
	ld.param.u64 	%rd11, [__cudaparm__Z6kernelPjS_S_9cudaGraph11my_worklistS1____val_paramoutworklist+8];
	mov.u32 	%r11, 0;
	mov.u64 	%rd12, __cuda___cuda_local_var_38235_14_non_const_local_worklist_16120;
	mov.s32 	%r12, %r10;
$Lt_1_9730:
 //<loop> Loop body line 104, nesting depth: 1, estimated iterations: unknown
	.loc	4	106	0
	ld.global.u64 	%rd13, [%rd7+0];
	.loc	4	107	0
	mul.lo.u64 	%rd14, %rd13, 4;
	.loc	4	104	0
	ld.param.u64 	%rd10, [__cudaparm__Z6kernelPjS_S_9cudaGraph11my_worklistS1__vplist];
	.loc	4	107	0
	add.u64 	%rd15, %rd10, %rd14;
	ld.global.u32 	%r13, [%rd15+0];
	.loc	4	108	0
	mul.lo.u64 	%rd16, %rd13, 8;
	.loc	4	104	0
	ld.param.u64 	%rd9, [__cudaparm__Z6kernelPjS_S_9cudaGraph11my_worklistS1__graph+0];
	.loc	4	108	0
	add.u64 	%rd17, %rd9, %rd16;
	ld.global.u64 	%rd18, [%rd17+0];
	.loc	4	109	0
	ld.global.u64 	%rd19, [%rd17+8];
	sub.u64 	%rd20, %rd19, %rd18;
	setp.le.u64 	%p4, %rd20, %rd8;
	@%p4 bra 	$Lt_1_9986;
	sub.u64 	%rd21, %rd20, %rd8;
	add.u64 	%rd22, %rd21, 31;
	shr.s64 	%rd23, %rd22, 63;
	mov.s64 	%rd24, 31;
	and.b64 	%rd25, %rd23, %rd24;
	add.s64 	%rd26, %rd25, %rd22;
	shr.s64 	%rd27, %rd26, 5;
	ld.param.u64 	%rd28, [__cudaparm__Z6kernelPjS_S_9cudaGraph11my_worklistS1__graph+8];
	mul.lo.u64 	%rd29, %rd18, 8;
	add.s64 	%rd30, %rd28, %rd29;
	mul.lo.u64 	%rd31, %rd8, 8;
	add.s64 	%rd32, %rd30, %rd31;
	mul.lo.u64 	%rd33, %rd20, 8;
	add.s64 	%rd34, %rd30, %rd33;
	ld.param.u64 	%rd35, [__cudaparm__Z6kernelPjS_S_9cudaGraph11my_worklistS1__eplist];
	mul.lo.u64 	%rd36, %rd18, 4;
	add.s64 	%rd37, %rd35, %rd36;
	mul.lo.u64 	%rd38, %rd8, 4;
	add.s64 	%rd39, %rd37, %rd38;
	ld.param.u64 	%rd40, [__cudaparm__Z6kernelPjS_S_9cudaGraph11my_worklistS1__update];
	mov.s64 	%rd41, %rd27;
$Lt_1_10498:
 //<loop> Loop body line 109, nesting depth: 2, estimated iterations: unknown
	.loc	4	113	0
	ld.global.u64 	%rd42, [%rd32+0];
	.loc	4	114	0
	ld.global.u32 	%r14, [%rd39+0];
	add.u32 	%r15, %r14, %r13;
	mul.lo.u64 	%rd43, %rd42, 4;
	.loc	4	109	0
	ld.param.u64 	%rd40, [__cudaparm__Z6kernelPjS_S_9cudaGraph11my_worklistS1__update];
	.loc	4	114	0
	add.u64 	%rd44, %rd40, %rd43;
	ld.global.u32 	%r16, [%rd44+0];
	setp.le.u32 	%p5, %r16, %r15;
	@%p5 bra 	$Lt_1_11778;
	.loc	4	117	0
	atom.global.min.u32 	%r17, [%rd44], %r15;
	mov.s32 	%r18, %r17;
	setp.le.u32 	%p6, %r18, %r15;
	@%p6 bra 	$Lt_1_11266;
	.loc	4	118	0
	add.u32 	%r11, %r11, 1;
	cvt.u64.u32 	%rd45, %r11;
	mul.wide.u32 	%rd46, %r11, 8;
	add.u64 	%rd47, %rd12, %rd46;
	st.local.u64 	[%rd47+-8], %rd42;
$Lt_1_11266:
	mov.u32 	%r19, 128;
	setp.ne.u32 	%p7, %r11, %r19;
	@%p7 bra 	$Lt_1_11778;
	.loc	4	104	0
	ld.param.u64 	%rd11, [__cudaparm__Z6kernelPjS_S_9cudaGraph11my_worklistS1____val_paramoutworklist+8];
	.loc	4	45	0
	atom.global.add.u32 	%r20, [%rd11], %r11;
	mov.s32 	%r21, %r20;
	mov.u32 	%r22, 0;
	setp.eq.u32 	%p8, %r11, %r22;
	@%p8 bra 	$Lt_1_12290;
	mov.s32 	%r23, %r11;
	mov.s32 	%r24, %r21;
	add.u32 	%r25, %r21, %r11;
	mov.u64 	%rd48, __cuda___cuda_local_var_38235_14_non_const_local_worklist_16120;
	ld.param.u64 	%rd49, [__cudaparm__Z6kernelPjS_S_9cudaGraph11my_worklistS1____val_paramoutworklist+0];
	mov.s32 	%r26, %r23;
$Lt_1_12802:
 //<loop> Loop body line 45, nesting depth: 3, estimated iterations: unknown
	.loc	4	48	0
	ld.local.u64 	%rd50, [%rd48+0];
	cvt.u64.u32 	%rd51, %r24;
	mul.wide.u32 	%rd52, %r24, 8;
	.loc	4	45	0
	ld.param.u64 	%rd49, [__cudaparm__Z6kernelPjS_S_9cudaGraph11my_worklistS1____val_paramoutworklist+0];
	.loc	4	48	0
	add.u64 	%rd53, %rd49, %rd52;
	st.global.u64 	[%rd53+0], %rd50;
	add.u32 	%r24, %r24, 1;
	add.u64 	%rd48, %rd48, 8;
	setp.ne.u32 	%p9, %r24, %r25;
	@%p9 bra 	$Lt_1_12802;
$Lt_1_12290:
	.loc	4	121	0
	mov.u32 	%r11, 0;
$Lt_1_11778:
$Lt_1_10754:
	add.s64 	%rd39, %rd39, 128;
	add.s64 	%rd32, %rd32, 256;
	setp.lt.u64 	%p10, %rd32, %rd34;
	@%p10 bra 	$Lt_1_10498;
$Lt_1_9986:
	add.u32 	%r9, %r9, 1;
	add.u64 	%rd7, %rd7, 8;
	setp.ne.u32 	%p11, %r7, %r9;
	@%p11 bra 	$Lt_1_9730;
	bra.uni 	$Lt_1_9218;
$Lt_1_14850:
	ld.param.u64 	%rd11, [__cudaparm__Z6kernelPjS_S_9cudaGraph11my_worklistS1____val_paramoutworklist+8];
	mov.u32 	%r11, 0;
$Lt_1_9218:
	.loc	4	45	0
	atom.global.add.u32 	%r27, [%rd11], %r11;
	mov.s32 	%r21, %r27;
	mov.u32 	%r28, 0;
	setp.eq.u32 	%p12, %r11, %r28;
	@%p12 bra 	$LBB29__Z6kernelPjS_S_9cudaGraph11my_worklistS1_;
	mov.s32 	%r29, %r11;
	mov.s32 	%r24, %r21;
	add.u32 	%r25, %r21, %r11;
	mov.u64 	%rd48, __cuda___cuda_local_var_38235_14_non_const_local_worklist_16120;
	ld.param.u64 	%rd49, [__cudaparm__Z6kernelPjS_S_9cudaGraph11my_worklistS1____val_paramoutworklist+0];
	mov.s32 	%r30, %r29;
$Lt_1_14338:
 //<loop> Loop body line 45, nesting depth: 1, estimated iterations: unknown
	.loc	4	48	0
	ld.local.u64 	%rd54, [%rd48+0];
	cvt.u64.u32 	%rd55, %r24;
	mul.wide.u32 	%rd56, %r24, 8;
	.loc	4	45	0
	ld.param.u64 	%rd49, [__cudaparm__Z6kernelPjS_S_9cudaGraph11my_worklistS1____val_paramoutworklist+0];
	.loc	4	48	0
	add.u64 	%rd57, %rd49, %rd56;
	st.global.u64 	[%rd57+0], %rd54;
	add.u32 	%r24, %r24, 1;
	add.u64 	%rd48, %rd48, 8;
	setp.ne.u32 	%p13, %r24, %r25;
	@%p13 bra 	$Lt_1_14338;
$LBB29__Z6kernelPjS_S_9cudaGraph11my_worklistS1_:
	.loc	4	131	0
	exit;
$LDWend__Z6kernelPjS_S_9cudaGraph11my_worklistS1_:
	} // _Z6kernelPjS_S_9cudaGraph11my_worklistS1_

	.entry _Z7kernel2PjS_9cudaGraph11my_worklist (
		.param .u64 __cudaparm__Z7kernel2PjS_9cudaGraph11my_worklist_vplist,
		.param .u64 __cudaparm__Z7kernel2PjS_9cudaGraph11my_worklist_update,
		.param .align 8 .b8 __cudaparm__Z7kernel2PjS_9cudaGraph11my_worklist_graph[32],
		.param .align 8 .b8 __cudaparm__Z7kernel2PjS_9cudaGraph11my_worklist_inworklist[16])
	{
	.reg .u16 %rh<4>;
	.reg .u32 %r<9>;
	.reg .u64 %rd<15>;
	.reg .pred %p<4>;
	.loc	4	136	0
$LDWbegin__Z7kernel2PjS_9cudaGraph11my_worklist:
	mov.u16 	%rh1, %ctaid.x;
	mov.u16 	%rh2, %ntid.x;
	mul.wide.u16 	%r1, %rh1, %rh2;
	cvt.u32.u16 	%r2, %tid.x;
	add.u32 	%r3, %r2, %r1;
	cvt.u64.u32 	%rd1, %r3;
	ld.param.u64 	%rd2, [__cudaparm__Z7kernel2PjS_9cudaGraph11my_worklist_inworklist+8];
	ld.global.u32 	%r4, [%rd2+0];
	cvt.u64.u32 	%rd3, %r4;
	setp.gt.u64 	%p1, %rd3, %rd1;
	@%p1 bra 	$Lt_2_1794;
	bra.uni 	$LBB6__Z7kernel2PjS_9cudaGraph11my_worklist;
$Lt_2_1794:
	.loc	4	141	0
	ld.param.u64 	%rd4, [__cudaparm__Z7kernel2PjS_9cudaGraph11my_worklist_inworklist+0];
	cvt.u32.u64 	%r5, %rd1;
	cvt.u64.u32 	%rd5, %r5;
	mul.wide.u32 	%rd6, %r5, 8;
	add.u64 	%rd7, %rd4, %rd6;
	ld.global.u64 	%rd8, [%rd7+0];
	mul.lo.u64 	%rd9, %rd8, 4;
	ld.param.u64 	%rd10, [__cudaparm__Z7kernel2PjS_9cudaGraph11my_worklist_vplist];
	add.u64 	%rd11, %rd10, %rd9;
	ld.param.u64 	%rd12, [__cudaparm__Z7kernel2PjS_9cudaGraph11my_worklist_update];
	add.u64 	%rd13, %rd12, %rd9;
	ld.global.u32 	%r6, [%rd13+0];
	ld.global.u32 	%r7, [%rd11+0];
	setp.le.u32 	%p2, %r7, %r6;
	@%p2 bra 	$LBB6__Z7kernel2PjS_9cudaGraph11my_worklist;
	.loc	4	145	0
	st.global.u32 	[%rd11+0], %r6;
$LBB6__Z7kernel2PjS_9cudaGraph11my_worklist:
	.loc	4	147	0
	exit;
$LDWend__Z7kernel2PjS_9cudaGraph11my_worklist:
	} // _Z7kernel2PjS_9cudaGraph11my_worklist



// ===== COMPILED SASS (sm_100) =====

	.target	sm_100

	.elftype	@"ET_EXEC"


//--------------------- .note.nv.tkinfo           --------------------------
	.section	.note.nv.tkinfo,"",@"SHT_NOTE"
	.sectionflags	@"SHF_NOTE_NV_TKINFO"
	.tkinfo
        /*0018*/ 	.word	0x00000002
        /*0030*/ 	.string	""
        /*0030*/ 	.string	"ptxas"
        /*0030*/ 	.string	"Cuda compilation tools, release 13.0, V13.0.88"
        /*0030*/ 	.string	"Build cuda_13.0.r13.0/compiler.36424714_0"
        /*0030*/ 	.string	"-arch sm_100 "



//--------------------- .note.nv.cuinfo           --------------------------
	.section	.note.nv.cuinfo,"",@"SHT_NOTE"
	.sectionflags	@"SHF_NOTE_NV_CUINFO"
        /*0018*/ 	.short	0x0002
        /*001a*/ 	.short	0x000b
        /*001c*/ 	.short	0x0082
	.zero		2


//--------------------- .nv.info                  --------------------------
	.section	.nv.info,"",@"SHT_CUDA_INFO"
	.align	4


	//----- nvinfo : EIATTR_REGCOUNT
	.align		4
        /*0000*/ 	.byte	0x04, 0x2f
        /*0002*/ 	.short	(.L_1 - .L_0)
	.align		4
.L_0:
        /*0004*/ 	.word	index@(_Z10initializePjS_Pbm)
        /*0008*/ 	.word	0x0000000a


	//----- nvinfo : EIATTR_FRAME_SIZE
	.align		4
.L_1:
        /*000c*/ 	.byte	0x04, 0x11
        /*000e*/ 	.short	(.L_3 - .L_2)
	.align		4
.L_2:
        /*0010*/ 	.word	index@(_Z10initializePjS_Pbm)
        /*0014*/ 	.word	0x00000000


	//----- nvinfo : EIATTR_REGCOUNT
	.align		4
.L_3:
        /*0018*/ 	.byte	0x04, 0x2f
        /*001a*/ 	.short	(.L_5 - .L_4)
	.align		4
.L_4:
        /*001c*/ 	.word	index@(_Z6kernelPjS_S_9cudaGraph11my_worklistS1_)
        /*0020*/ 	.word	0x00000020


	//----- nvinfo : EIATTR_FRAME_SIZE
	.align		4
.L_5:
        /*0024*/ 	.byte	0x04, 0x11
        /*0026*/ 	.short	(.L_7 - .L_6)
	.align		4
.L_6:
        /*0028*/ 	.word	index@(_Z6kernelPjS_S_9cudaGraph11my_worklistS1_)
        /*002c*/ 	.word	0x00000400


	//----- nvinfo : EIATTR_REGCOUNT
	.align		4
.L_7:
        /*0030*/ 	.byte	0x04, 0x2f
        /*0032*/ 	.short	(.L_9 - .L_8)
	.align		4
.L_8:
        /*0034*/ 	.word	index@(_Z7kernel2PjS_9cudaGraph11my_worklist)
        /*0038*/ 	.word	0x0000000c


	//----- nvinfo : EIATTR_FRAME_SIZE
	.align		4
.L_9:
        /*003c*/ 	.byte	0x04, 0x11
        /*003e*/ 	.short	(.L_11 - .L_10)
	.align		4
.L_10:
        /*0040*/ 	.word	index@(_Z7kernel2PjS_9cudaGraph11my_worklist)
        /*0044*/ 	.word	0x00000000


	//----- nvinfo : EIATTR_MIN_STACK_SIZE
	.align		4
.L_11:
        /*0048*/ 	.byte	0x04, 0x12
        /*004a*/ 	.short	(.L_13 - .L_12)
	.align		4
.L_12:
        /*004c*/ 	.word	index@(_Z7kernel2PjS_9cudaGraph11my_worklist)
        /*0050*/ 	.word	0x00000000


	//----- nvinfo : EIATTR_MIN_STACK_SIZE
	.align		4
.L_13:
        /*0054*/ 	.byte	0x04, 0x12
        /*0056*/ 	.short	(.L_15 - .L_14)
	.align		4
.L_14:
        /*0058*/ 	.word	index@(_Z6kernelPjS_S_9cudaGraph11my_worklistS1_)
        /*005c*/ 	.word	0x00000400


	//----- nvinfo : EIATTR_MIN_STACK_SIZE
	.align		4
.L_15:
        /*0060*/ 	.byte	0x04, 0x12
        /*0062*/ 	.short	(.L_17 - .L_16)
	.align		4
.L_16:
        /*0064*/ 	.word	index@(_Z10initializePjS_Pbm)
        /*0068*/ 	.word	0x00000000
.L_17:


//--------------------- .nv.compat                --------------------------
	.section	.nv.compat,"",@"SHT_CUDA_COMPAT_INFO"
	.align	4
        /*0000*/ 	.byte	0x02, 0x09, 0x00, 0x00, 0x02, 0x02, 0x01, 0x00, 0x02, 0x05, 0x05, 0x00, 0x03, 0x07, 0x01, 0x01
        /*0010*/ 	.byte	0x02, 0x03, 0x00, 0x00, 0x02, 0x06, 0x01, 0x00, 0x04, 0x0b, 0x08, 0x00, 0x09, 0x00, 0x00, 0x00
        /*0020*/ 	.byte	0x00, 0x00, 0x00, 0x00


//--------------------- .nv.info._Z7kernel2PjS_9cudaGraph11my_worklist --------------------------
	.section	.nv.info._Z7kernel2PjS_9cudaGraph11my_worklist,"",@"SHT_CUDA_INFO"
	.sectionflags	@""
	.align	4


	//----- nvinfo : EIATTR_CUDA_API_VERSION
	.align		4
        /*0000*/ 	.byte	0x04, 0x37
        /*0002*/ 	.short	(.L_19 - .L_18)
.L_18:
        /*0004*/ 	.word	0x00000082


	//----- nvinfo : EIATTR_KPARAM_INFO
	.align		4
.L_19:
        /*0008*/ 	.byte	0x04, 0x17
        /*000a*/ 	.short	(.L_21 - .L_20)
.L_20:
        /*000c*/ 	.word	0x00000000
        /*0010*/ 	.short	0x0003
        /*0012*/ 	.short	0x0030
        /*0014*/ 	.byte	0x00, 0xf0, 0x41, 0x00


	//----- nvinfo : EIATTR_KPARAM_INFO
	.align		4
.L_21:
        /*0018*/ 	.byte	0x04, 0x17
        /*001a*/ 	.short	(.L_23 - .L_22)
.L_22:
        /*001c*/ 	.word	0x00000000
        /*0020*/ 	.short	0x0002
        /*0022*/ 	.short	0x0010
        /*0024*/ 	.byte	0x00, 0xf0, 0x81, 0x00


	//----- nvinfo : EIATTR_KPARAM_INFO
	.align		4
.L_23:
        /*0028*/ 	.byte	0x04, 0x17
        /*002a*/ 	.short	(.L_25 - .L_24)
.L_24:
        /*002c*/ 	.word	0x00000000
        /*0030*/ 	.short	0x0001
        /*0032*/ 	.short	0x0008
        /*0034*/ 	.byte	0x00, 0xf0, 0x21, 0x00


	//----- nvinfo : EIATTR_KPARAM_INFO
	.align		4
.L_25:
        /*0038*/ 	.byte	0x04, 0x17
        /*003a*/ 	.short	(.L_27 - .L_26)
.L_26:
        /*003c*/ 	.word	0x00000000
        /*0040*/ 	.short	0x0000
        /*0042*/ 	.short	0x0000
        /*0044*/ 	.byte	0x00, 0xf0, 0x21, 0x00


	//----- nvinfo : EIATTR_SPARSE_MMA_MASK
	.align		4
.L_27:
        /*0048*/ 	.byte	0x03, 0x50
        /*004a*/ 	.short	0x0000


	//----- nvinfo : EIATTR_MAXREG_COUNT
	.align		4
        /*004c*/ 	.byte	0x03, 0x1b
        /*004e*/ 	.short	0x00ff


	//----- nvinfo : EIATTR_MERCURY_ISA_VERSION
	.align		4
        /*0050*/ 	.byte	0x03, 0x5f
        /*0052*/ 	.short	0x0101


	//----- nvinfo : EIATTR_VRC_CTA_INIT_COUNT
	.align		4
        /*0054*/ 	.byte	0x02, 0x4a
	.zero		1
	.zero		1


	//----- nvinfo : EIATTR_EXIT_INSTR_OFFSETS
	.align		4
        /*0058*/ 	.byte	0x04, 0x1c
        /*005a*/ 	.short	(.L_29 - .L_28)


	//   ....[0]....
.L_28:
        /*005c*/ 	.word	0x000000d0


	//   ....[1]....
        /*0060*/ 	.word	0x000001b0


	//   ....[2]....
        /*0064*/ 	.word	0x000001d0


	//----- nvinfo : EIATTR_CBANK_PARAM_SIZE
	.align		4
.L_29:
        /*0068*/ 	.byte	0x03, 0x19
        /*006a*/ 	.short	0x0040


	//----- nvinfo : EIATTR_PARAM_CBANK
	.align		4
        /*006c*/ 	.byte	0x04, 0x0a
        /*006e*/ 	.short	(.L_31 - .L_30)
	.align		4
.L_30:
        /*0070*/ 	.word	index@(.nv.constant0._Z7kernel2PjS_9cudaGraph11my_worklist)
        /*0074*/ 	.short	0x0380
        /*0076*/ 	.short	0x0040


	//----- nvinfo : EIATTR_SW_WAR
	.align		4
.L_31:
        /*0078*/ 	.byte	0x04, 0x36
        /*007a*/ 	.short	(.L_33 - .L_32)
.L_32:
        /*007c*/ 	.word	0x00000008
.L_33:


//--------------------- .nv.info._Z6kernelPjS_S_9cudaGraph11my_worklistS1_ --------------------------
	.section	.nv.info._Z6kernelPjS_S_9cudaGraph11my_worklistS1_,"",@"SHT_CUDA_INFO"
	.sectionflags	@""
	.align	4


	//----- nvinfo : EIATTR_CUDA_API_VERSION
	.align		4
        /*0000*/ 	.byte	0x04, 0x37
        /*0002*/ 	.short	(.L_35 - .L_34)
.L_34:
        /*0004*/ 	.word	0x00000082


	//----- nvinfo : EIATTR_KPARAM_INFO
	.align		4
.L_35:
        /*0008*/ 	.byte	0x04, 0x17
        /*000a*/ 	.short	(.L_37 - .L_36)
.L_36:
        /*000c*/ 	.word	0x00000000
        /*0010*/ 	.short	0x0005
        /*0012*/ 	.short	0x0048
        /*0014*/ 	.byte	0x00, 0xf0, 0x41, 0x00


	//----- nvinfo : EIATTR_KPARAM_INFO
	.align		4
.L_37:
        /*0018*/ 	.byte	0x04, 0x17
        /*001a*/ 	.short	(.L_39 - .L_38)
.L_38:
        /*001c*/ 	.word	0x00000000
        /*0020*/ 	.short	0x0004
        /*0022*/ 	.short	0x0038
        /*0024*/ 	.byte	0x00, 0xf0, 0x41, 0x00


	//----- nvinfo : EIATTR_KPARAM_INFO
	.align		4
.L_39:
        /*0028*/ 	.byte	0x04, 0x17
        /*002a*/ 	.short	(.L_41 - .L_40)
.L_40:
        /*002c*/ 	.word	0x00000000
        /*0030*/ 	.short	0x0003
        /*0032*/ 	.short	0x0018
        /*0034*/ 	.byte	0x00, 0xf0, 0x81, 0x00


	//----- nvinfo : EIATTR_KPARAM_INFO
	.align		4
.L_41:
        /*0038*/ 	.byte	0x04, 0x17
        /*003a*/ 	.short	(.L_43 - .L_42)
.L_42:
        /*003c*/ 	.word	0x00000000
        /*0040*/ 	.short	0x0002
        /*0042*/ 	.short	0x0010
        /*0044*/ 	.byte	0x00, 0xf0, 0x21, 0x00


	//----- nvinfo : EIATTR_KPARAM_INFO
	.align		4
.L_43:
        /*0048*/ 	.byte	0x04, 0x17
        /*004a*/ 	.short	(.L_45 - .L_44)
.L_44:
        /*004c*/ 	.word	0x00000000
        /*0050*/ 	.short	0x0001
        /*0052*/ 	.short	0x0008
        /*0054*/ 	.byte	0x00, 0xf0, 0x21, 0x00


	//----- nvinfo : EIATTR_KPARAM_INFO
	.align		4
.L_45:
        /*0058*/ 	.byte	0x04, 0x17
        /*005a*/ 	.short	(.L_47 - .L_46)
.L_46:
        /*005c*/ 	.word	0x00000000
        /*0060*/ 	.short	0x0000
        /*0062*/ 	.short	0x0000
        /*0064*/ 	.byte	0x00, 0xf0, 0x21, 0x00


	//----- nvinfo : EIATTR_SPARSE_MMA_MASK
	.align		4
.L_47:
        /*0068*/ 	.byte	0x03, 0x50
        /*006a*/ 	.short	0x0000


	//----- nvinfo : EIATTR_MAXREG_COUNT
	.align		4
        /*006c*/ 	.byte	0x03, 0x1b
        /*006e*/ 	.short	0x00ff


	//----- nvinfo : EIATTR_MERCURY_ISA_VERSION
	.align		4
        /*0070*/ 	.byte	0x03, 0x5f
        /*0072*/ 	.short	0x0101


	//----- nvinfo : EIATTR_INT_WARP_WIDE_INSTR_OFFSETS
	.align		4
        /*0074*/ 	.byte	0x04, 0x31
        /*0076*/ 	.short	(.L_49 - .L_48)


	//   ....[0]....
.L_48:
        /*0078*/ 	.word	0x000005b0


	//   ....[1]....
        /*007c*/ 	.word	0x00000600


	//   ....[2]....
        /*0080*/ 	.word	0x00000640


	//   ....[3]....
        /*0084*/ 	.word	0x00000670


	//   ....[4]....
        /*0088*/ 	.word	0x00000690


	//   ....[5]....
        /*008c*/ 	.word	0x000006b0


	//   ....[6]....
        /*0090*/ 	.word	0x000006e0


	//   ....[7]....
        /*0094*/ 	.word	0x000006f0


	//   ....[8]....
        /*0098*/ 	.word	0x00000c60


	//   ....[9]....
        /*009c*/ 	.word	0x00000cd0


	//   ....[10]....
        /*00a0*/ 	.word	0x00000d10


	//   ....[11]....
        /*00a4*/ 	.word	0x00000d40


	//   ....[12]....
        /*00a8*/ 	.word	0x00000d60


	//   ....[13]....
        /*00ac*/ 	.word	0x00000d80


	//   ....[14]....
        /*00b0*/ 	.word	0x00000db0


	//   ....[15]....
        /*00b4*/ 	.word	0x00000dc0


	//----- nvinfo : EIATTR_VRC_CTA_INIT_COUNT
	.align		4
.L_49:
        /*00b8*/ 	.byte	0x02, 0x4a
	.zero		1
	.zero		1


	//----- nvinfo : EIATTR_EXIT_INSTR_OFFSETS
	.align		4
        /*00bc*/ 	.byte	0x04, 0x1c
        /*00be*/ 	.short	(.L_51 - .L_50)


	//   ....[0]....
.L_50:
        /*00c0*/ 	.word	0x000000f0


	//   ....[1]....
        /*00c4*/ 	.word	0x00000de0


	//   ....[2]....
        /*00c8*/ 	.word	0x00001160


	//   ....[3]....
        /*00cc*/ 	.word	0x000011e0


	//----- nvinfo : EIATTR_CRS_STACK_SIZE
	.align		4
.L_51:
        /*00d0*/ 	.byte	0x04, 0x1e
        /*00d2*/ 	.short	(.L_53 - .L_52)
.L_52:
        /*00d4*/ 	.word	0x00000000


	//----- nvinfo : EIATTR_CBANK_PARAM_SIZE
	.align		4
.L_53:
        /*00d8*/ 	.byte	0x03, 0x19
        /*00da*/ 	.short	0x0058


	//----- nvinfo : EIATTR_PARAM_CBANK
	.align		4
        /*00dc*/ 	.byte	0x04, 0x0a
        /*00de*/ 	.short	(.L_55 - .L_54)
	.align		4
.L_54:
        /*00e0*/ 	.word	index@(.nv.constant0._Z6kernelPjS_S_9cudaGraph11my_worklistS1_)
        /*00e4*/ 	.short	0x0380
        /*00e6*/ 	.short	0x0058


	//----- nvinfo : EIATTR_SW_WAR
	.align		4
.L_55:
        /*00e8*/ 	.byte	0x04, 0x36
        /*00ea*/ 	.short	(.L_57 - .L_56)
.L_56:
        /*00ec*/ 	.word	0x00000008
.L_57:


//--------------------- .nv.info._Z10initializePjS_Pbm --------------------------
	.section	.nv.info._Z10initializePjS_Pbm,"",@"SHT_CUDA_INFO"
	.sectionflags	@""
	.align	4


	//----- nvinfo : EIATTR_CUDA_API_VERSION
	.align		4
        /*0000*/ 	.byte	0x04, 0x37
        /*0002*/ 	.short	(.L_59 - .L_58)
.L_58:
        /*0004*/ 	.word	0x00000082


	//----- nvinfo : EIATTR_KPARAM_INFO
	.align		4
.L_59:
        /*0008*/ 	.byte	0x04, 0x17
        /*000a*/ 	.short	(.L_61 - .L_60)
.L_60:
        /*000c*/ 	.word	0x00000000
        /*0010*/ 	.short	0x0003
        /*0012*/ 	.short	0x0018
        /*0014*/ 	.byte	0x00, 0xf0, 0x21, 0x00


	//----- nvinfo : EIATTR_KPARAM_INFO
	.align		4
.L_61:
        /*0018*/ 	.byte	0x04, 0x17
        /*001a*/ 	.short	(.L_63 - .L_62)
.L_62:
        /*001c*/ 	.word	0x00000000
        /*0020*/ 	.short	0x0002
        /*0022*/ 	.short	0x0010
        /*0024*/ 	.byte	0x00, 0xf0, 0x21, 0x00


	//----- nvinfo : EIATTR_KPARAM_INFO
	.align		4
.L_63:
        /*0028*/ 	.byte	0x04, 0x17
        /*002a*/ 	.short	(.L_65 - .L_64)
.L_64:
        /*002c*/ 	.word	0x00000000
        /*0030*/ 	.short	0x0001
        /*0032*/ 	.short	0x0008
        /*0034*/ 	.byte	0x00, 0xf0, 0x21, 0x00


	//----- nvinfo : EIATTR_KPARAM_INFO
	.align		4
.L_65:
        /*0038*/ 	.byte	0x04, 0x17
        /*003a*/ 	.short	(.L_67 - .L_66)
.L_66:
        /*003c*/ 	.word	0x00000000
        /*0040*/ 	.short	0x0000
        /*0042*/ 	.short	0x0000
        /*0044*/ 	.byte	0x00, 0xf0, 0x21, 0x00


	//----- nvinfo : EIATTR_SPARSE_MMA_MASK
	.align		4
.L_67:
        /*0048*/ 	.byte	0x03, 0x50
        /*004a*/ 	.short	0x0000


	//----- nvinfo : EIATTR_MAXREG_COUNT
	.align		4
        /*004c*/ 	.byte	0x03, 0x1b
        /*004e*/ 	.short	0x00ff


	//----- nvinfo : EIATTR_MERCURY_ISA_VERSION
	.align		4
        /*0050*/ 	.byte	0x03, 0x5f
        /*0052*/ 	.short	0x0101


	//----- nvinfo : EIATTR_VRC_CTA_INIT_COUNT
	.align		4
        /*0054*/ 	.byte	0x02, 0x4a
	.zero		1
	.zero		1


	//----- nvinfo : EIATTR_EXIT_INSTR_OFFSETS
	.align		4
        /*0058*/ 	.byte	0x04, 0x1c
        /*005a*/ 	.short	(.L_69 - .L_68)


	//   ....[0]....
.L_68:
        /*005c*/ 	.word	0x000000b0


	//   ....[1]....
        /*0060*/ 	.word	0x00000170


	//----- nvinfo : EIATTR_CBANK_PARAM_SIZE
	.align		4
.L_69:
        /*0064*/ 	.byte	0x03, 0x19
        /*0066*/ 	.short	0x0020


	//----- nvinfo : EIATTR_PARAM_CBANK
	.align		4
        /*0068*/ 	.byte	0x04, 0x0a
        /*006a*/ 	.short	(.L_71 - .L_70)
	.align		4
.L_70:
        /*006c*/ 	.word	index@(.nv.constant0._Z10initializePjS_Pbm)
        /*0070*/ 	.short	0x0380
        /*0072*/ 	.short	0x0020


	//----- nvinfo : EIATTR_SW_WAR
	.align		4
.L_71:
        /*0074*/ 	.byte	0x04, 0x36
        /*0076*/ 	.short	(.L_73 - .L_72)
.L_72:
        /*0078*/ 	.word	0x00000008
.L_73:


//--------------------- .nv.callgraph             --------------------------
	.section	.nv.callgraph,"",@"SHT_CUDA_CALLGRAPH"
	.align	4
	.sectionentsize	8
	.align		4
        /*0000*/ 	.word	0x00000000
	.align		4
        /*0004*/ 	.word	0xffffffff
	.align		4
        /*0008*/ 	.word	0x00000000
	.align		4
        /*000c*/ 	.word	0xfffffffe
	.align		4
        /*0010*/ 	.word	0x00000000
	.align		4
        /*0014*/ 	.word	0xfffffffd
	.align		4
        /*0018*/ 	.word	0x00000000
	.align		4
        /*001c*/ 	.word	0xfffffffc


//--------------------- .text._Z7kernel2PjS_9cudaGraph11my_worklist --------------------------
	.section	.text._Z7kernel2PjS_9cudaGraph11my_worklist,"ax",@progbits
	.align	128
.text._Z7kernel2PjS_9cudaGraph11my_worklist:
        .type           _Z7kernel2PjS_9cudaGraph11my_worklist,@function
        .size           _Z7kernel2PjS_9cudaGraph11my_worklist,(.L_x_29 - _Z7kernel2PjS_9cudaGraph11my_worklist)
        .other          _Z7kernel2PjS_9cudaGraph11my_worklist,@"STO_CUDA_ENTRY STV_DEFAULT"
_Z7kernel2PjS_9cudaGraph11my_worklist:
[----:B------:R-:W-:Y:S08]  /*0000*/  LDC R1, c[0x0][0x37c] ;  /* 0x0000df00ff017b82 */ /* 0x000ff00000000800 */
[----:B------:R-:W0:Y:S01]  /*0010*/  LDC.64 R2, c[0x0][0x3b8] ;  /* 0x0000ee00ff027b82 */ /* 0x000e220000000a00 */
[----:B------:R-:W0:Y:S02]  /*0020*/  LDCU.64 UR6, c[0x0][0x358] ;  /* 0x00006b00ff0677ac */ /* 0x000e240008000a00 */
[----:B0-----:R-:W2:Y:S05]  /*0030*/  LDG.E R2, desc[UR6][R2.64] ;  /* 0x0000000602027981 */ /* 0x001eaa000c1e1900 */
[----:B------:R-:W0:Y:S01]  /*0040*/  S2UR UR4, SR_CTAID.X ;  /* 0x00000000000479c3 */ /* 0x000e220000002500 */
[----:B------:R-:W1:Y:S07]  /*0050*/  S2R R0, SR_TID.X ;  /* 0x0000000000007919 */ /* 0x000e6e0000002100 */
[----:B------:R-:W3:Y:S01]  /*0060*/  LDC R5, c[0x0][0x360] ;  /* 0x0000d800ff057b82 */ /* 0x000ee20000000800 */
[----:B0-----:R-:W-:Y:S01]  /*0070*/  ULOP3.LUT UR4, UR4, 0xffff, URZ, 0xc0, !UPT ;  /* 0x0000ffff04047892 */ /* 0x001fe2000f8ec0ff */
[----:B---3--:R-:W-:-:S02]  /*0080*/  LOP3.LUT R5, R5, 0xffff, RZ, 0xc0, !PT ;  /* 0x0000ffff05057812 */ /* 0x008fc400078ec0ff */
[----:B-1----:R-:W-:-:S05]  /*0090*/  LOP3.LUT R0, R0, 0xffff, RZ, 0xc0, !PT ;  /* 0x0000ffff00007812 */ /* 0x002fca00078ec0ff */
[----:B------:R-:W-:-:S05]  /*00a0*/  IMAD R5, R5, UR4, R0 ;  /* 0x0000000405057c24 */ /* 0x000fca000f8e0200 */
[----:B--2---:R-:W-:-:S04]  /*00b0*/  ISETP.GT.U32.AND P0, PT, R2, R5, PT ;  /* 0x000000050200720c */ /* 0x004fc80003f04070 */
[----:B------:R-:W-:-:S13]  /*00c0*/  ISETP.GT.U32.AND.EX P0, PT, RZ, RZ, PT, P0 ;  /* 0x000000ffff00720c */ /* 0x000fda0003f04100 */
[----:B------:R-:W-:Y:S05]  /*00d0*/  @!P0 EXIT ;  /* 0x000000000000894d */ /* 0x000fea0003800000 */
[----:B------:R-:W0:Y:S08]  /*00e0*/  LDC.64 R2, c[0x0][0x3b0] ;  /* 0x0000ec00ff027b82 */ /* 0x000e300000000a00 */
[----:B------:R-:W1:Y:S01]  /*00f0*/  LDC.64 R6, c[0x0][0x388] ;  /* 0x0000e200ff067b82 */ /* 0x000e620000000a00 */
[----:B0-----:R-:W-:-:S07]  /*0100*/  IMAD.WIDE.U32 R2, R5, 0x8, R2 ;  /* 0x0000000805027825 */ /* 0x001fce00078e0002 */
[----:B------:R-:W0:Y:S01]  /*0110*/  LDC.64 R4, c[0x0][0x380] ;  /* 0x0000e000ff047b82 */ /* 0x000e220000000a00 */
[----:B------:R-:W2:Y:S02]  /*0120*/  LDG.E.64 R2, desc[UR6][R2.64] ;  /* 0x0000000602027981 */ /* 0x000ea4000c1e1b00 */
[----:B--2---:R-:W-:Y:S02]  /*0130*/  IMAD.SHL.U32 R9, R3, 0x4, RZ ;  /* 0x0000000403097824 */ /* 0x004fe400078e00ff */
[----:B0-----:R-:W-:-:S04]  /*0140*/  IMAD.WIDE.U32 R4, R2, 0x4, R4 ;  /* 0x0000000402047825 */ /* 0x001fc800078e0004 */
[----:B-1----:R-:W-:Y:S01]  /*0150*/  IMAD.WIDE.U32 R6, R2, 0x4, R6 ;  /* 0x0000000402067825 */ /* 0x002fe200078e0006 */
[----:B------:R-:W-:-:S03]  /*0160*/  IADD3 R5, PT, PT, R5, R9, RZ ;  /* 0x0000000905057210 */ /* 0x000fc60007ffe0ff */
[----:B------:R-:W-:Y:S02]  /*0170*/  IMAD.IADD R7, R9, 0x1, R7 ;  /* 0x0000000109077824 */ /* 0x000fe400078e0207 */
[----:B------:R-:W2:Y:S04]  /*0180*/  LDG.E R0, desc[UR6][R4.64] ;  /* 0x0000000604007981 */ /* 0x000ea8000c1e1900 */
[----:B------:R-:W2:Y:S02]  /*0190*/  LDG.E R7, desc[UR6][R6.64] ;  /* 0x0000000606077981 */ /* 0x000ea4000c1e1900 */
[----:B--2---:R-:W-:-:S13]  /*01a0*/  ISETP.GT.U32.AND P0, PT, R0, R7, PT ;  /* 0x000000070000720c */ /* 0x004fda0003f04070 */
[----:B------:R-:W-:Y:S05]  /*01b0*/  @!P0 EXIT ;  /* 0x000000000000894d */ /* 0x000fea0003800000 */
[----:B------:R-:W-:Y:S01]  /*01c0*/  STG.E desc[UR6][R4.64], R7 ;  /* 0x0000000704007986 */ /* 0x000fe2000c101906 */
[----:B------:R-:W-:Y:S05]  /*01d0*/  EXIT ;  /* 0x000000000000794d */ /* 0x000fea0003800000 */
.L_x_0:
[----:B------:R-:W-:-:S00]  /*01e0*/  BRA `(.L_x_0) ;  /* 0xfffffffc00fc7947 */ /* 0x000fc0000383ffff */
[----:B------:R-:W-:-:S00]  /*01f0*/  NOP ;  /* 0x0000000000007918 */ /* 0x000fc00000000000 */
        /* <DEDUP_REMOVED lines=8> */
.L_x_29:


//--------------------- .text._Z6kernelPjS_S_9cudaGraph11my_worklistS1_ --------------------------
	.section	.text._Z6kernelPjS_S_9cudaGraph11my_worklistS1_,"ax",@progbits
	.align	128
.text._Z6kernelPjS_S_9cudaGraph11my_worklistS1_:
        .type           _Z6kernelPjS_S_9cudaGraph11my_worklistS1_,@function
        .size           _Z6kernelPjS_S_9cudaGraph11my_worklistS1_,(.L_x_30 - _Z6kernelPjS_S_9cudaGraph11my_worklistS1_)
        .other          _Z6kernelPjS_S_9cudaGraph11my_worklistS1_,@"STO_CUDA_ENTRY STV_DEFAULT"
_Z6kernelPjS_S_9cudaGraph11my_worklistS1_:
[----:B------:R-:W0:Y:S08]  /*0000*/  LDC R1, c[0x0][0x37c] ;  /* 0x0000df00ff017b82 */ /* 0x000e300000000800 */
[----:B------:R-:W1:Y:S01]  /*0010*/  LDC.64 R2, c[0x0][0x3c0] ;  /* 0x0000f000ff027b82 */ /* 0x000e620000000a00 */
[----:B------:R-:W1:Y:S01]  /*0020*/  LDCU.64 UR6, c[0x0][0x358] ;  /* 0x00006b00ff0677ac */ /* 0x000e620008000a00 */
[----:B0-----:R-:W-:Y:S01]  /*0030*/  VIADD R1, R1, 0xfffffc00 ;  /* 0xfffffc0001017836 */ /* 0x001fe20000000000 */
[----:B-1----:R-:W2:Y:S05]  /*0040*/  LDG.E R3, desc[UR6][R2.64] ;  /* 0x0000000602037981 */ /* 0x002eaa000c1e1900 */
[----:B------:R-:W0:Y:S01]  /*0050*/  S2UR UR4, SR_CTAID.X ;  /* 0x00000000000479c3 */ /* 0x000e220000002500 */
[----:B------:R-:W1:Y:S07]  /*0060*/  S2R R0, SR_TID.X ;  /* 0x0000000000007919 */ /* 0x000e6e0000002100 */
[----:B------:R-:W3:Y:S01]  /*0070*/  LDC R5, c[0x0][0x360] ;  /* 0x0000d800ff057b82 */ /* 0x000ee20000000800 */
[----:B0-----:R-:W-:Y:S01]  /*0080*/  ULOP3.LUT UR4, UR4, 0xffff, URZ, 0xc0, !UPT ;  /* 0x0000ffff04047892 */ /* 0x001fe2000f8ec0ff */
[----:B---3--:R-:W-:-:S02]  /*0090*/  LOP3.LUT R5, R5, 0xffff, RZ, 0xc0, !PT ;  /* 0x0000ffff05057812 */ /* 0x008fc400078ec0ff */
[----:B-1----:R-:W-:-:S05]  /*00a0*/  LOP3.LUT R0, R0, 0xffff, RZ, 0xc0, !PT ;  /* 0x0000ffff00007812 */ /* 0x002fca00078ec0ff */
[----:B------:R-:W-:-:S05]  /*00b0*/  IMAD R0, R5, UR4, R0 ;  /* 0x0000000405007c24 */ /* 0x000fca000f8e0200 */
[----:B------:R-:W-:-:S05]  /*00c0*/  SHF.R.U64 R7, R0, 0x5, RZ ;  /* 0x0000000500077819 */ /* 0x000fca00000012ff */
[----:B------:R-:W-:-:S05]  /*00d0*/  IMAD.SHL.U32 R7, R7, 0x20, RZ ;  /* 0x0000002007077824 */ /* 0x000fca00078e00ff */
[----:B--2---:R-:W-:-:S13]  /*00e0*/  ISETP.GT.U32.AND P0, PT, R3, R7, PT ;  /* 0x000000070300720c */ /* 0x004fda0003f04070 */
[----:B------:R-:W-:Y:S05]  /*00f0*/  @!P0 EXIT ;  /* 0x000000000000894d */ /* 0x000fea0003800000 */
[----:B------:R-:W-:Y:S01]  /*0100*/  IADD3 R2, PT, PT, R7, 0x20, RZ ;  /* 0x0000002007027810 */ /* 0x000fe20007ffe0ff */
[----:B------:R-:W0:Y:S01]  /*0110*/  LDCU.64 UR8, c[0x0][0x3d0] ;  /* 0x00007a00ff0877ac */ /* 0x000e220008000a00 */
[----:B------:R-:W-:Y:S02]  /*0120*/  BSSY.RECONVERGENT B4, `(.L_x_1) ;  /* 0x00000b3000047945 */ /* 0x000fe40003800200 */
[----:B------:R-:W-:-:S13]  /*0130*/  ISETP.GE.U32.AND P0, PT, R3, R2, PT ;  /* 0x000000020300720c */ /* 0x000fda0003f06070 */
[----:B------:R-:W-:-:S05]  /*0140*/  @!P0 IMAD.MOV.U32 R2, RZ, RZ, R3 ;  /* 0x000000ffff028224 */ /* 0x000fca00078e0003 */
[----:B------:R-:W-:-:S13]  /*0150*/  ISETP.GE.U32.AND P0, PT, R7, R2, PT ;  /* 0x000000020700720c */ /* 0x000fda0003f06070 */
[----:B0-----:R-:W-:Y:S05]  /*0160*/  @P0 BRA `(.L_x_2) ;  /* 0x0000000800b40947 */ /* 0x001fea0003800000 */
[----:B------:R-:W0:Y:S01]  /*0170*/  LDC.64 R4, c[0x0][0x3b8] ;  /* 0x0000ee00ff047b82 */ /* 0x000e220000000a00 */
[----:B------:R-:W-:Y:S01]  /*0180*/  BSSY.RECONVERGENT B3, `(.L_x_3) ;  /* 0x00000aa000037945 */ /* 0x000fe20003800200 */
[----:B------:R-:W-:Y:S01]  /*0190*/  LOP3.LUT R3, R0, 0x1f, RZ, 0xc0, !PT ;  /* 0x0000001f00037812 */ /* 0x000fe200078ec0ff */
[----:B------:R-:W-:Y:S02]  /*01a0*/  IMAD.MOV.U32 R26, RZ, RZ, RZ ;  /* 0x000000ffff1a7224 */ /* 0x000fe400078e00ff */
[----:B0-----:R-:W-:-:S07]  /*01b0*/  IMAD.WIDE.U32 R4, R7, 0x8, R4 ;  /* 0x0000000807047825 */ /* 0x001fce00078e0004 */
.L_x_18:
[----:B--2---:R-:W2:Y:S01]  /*01c0*/  LDG.E.64 R8, desc[UR6][R4.64] ;  /* 0x0000000604087981 */ /* 0x004ea2000c1e1b00 */
[----:B------:R-:W0:Y:S08]  /*01d0*/  LDC.64 R10, c[0x0][0x398] ;  /* 0x0000e600ff0a7b82 */ /* 0x000e300000000a00 */
[----:B-1----:R-:W1:Y:S01]  /*01e0*/  LDC.64 R16, c[0x0][0x380] ;  /* 0x0000e000ff107b82 */ /* 0x002e620000000a00 */
[----:B--2---:R-:W-:Y:S01]  /*01f0*/  SHF.L.U32 R13, R9, 0x3, RZ ;  /* 0x00000003090d7819 */ /* 0x004fe200000006ff */
[----:B0-----:R-:W-:-:S04]  /*0200*/  IMAD.WIDE.U32 R10, R8, 0x8, R10 ;  /* 0x00000008080a7825 */ /* 0x001fc800078e000a */
[----:B------:R-:W-:-:S05]  /*0210*/  IMAD.IADD R11, R11, 0x1, R13 ;  /* 0x000000010b0b7824 */ /* 0x000fca00078e020d */
[----:B------:R-:W2:Y:S04]  /*0220*/  LDG.E.64 R14, desc[UR6][R10.64] ;  /* 0x000000060a0e7981 */ /* 0x000ea8000c1e1b00 */
[----:B------:R-:W2:Y:S01]  /*0230*/  LDG.E.64 R12, desc[UR6][R10.64+0x8] ;  /* 0x000008060a0c7981 */ /* 0x000ea2000c1e1b00 */
[----:B------:R-:W-:Y:S01]  /*0240*/  SHF.L.U32 R9, R9, 0x2, RZ ;  /* 0x0000000209097819 */ /* 0x000fe200000006ff */
[----:B------:R-:W-:Y:S01]  /*0250*/  BSSY.RECONVERGENT B2, `(.L_x_4) ;  /* 0x0000097000027945 */ /* 0x000fe20003800200 */
[----:B--2---:R-:W-:-:S05]  /*0260*/  IADD3 R24, P0, PT, -R14, R12, RZ ;  /* 0x0000000c0e187210 */ /* 0x004fca0007f1e1ff */
[----:B------:R-:W-:Y:S01]  /*0270*/  IMAD.X R0, R13, 0x1, ~R15, P0 ;  /* 0x000000010d007824 */ /* 0x000fe200000e0e0f */
[----:B------:R-:W-:Y:S01]  /*0280*/  ISETP.GT.U32.AND P0, PT, R24, R3, PT ;  /* 0x000000031800720c */ /* 0x000fe20003f04070 */
[----:B-1----:R-:W-:-:S03]  /*0290*/  IMAD.WIDE.U32 R12, R8, 0x4, R16 ;  /* 0x00000004080c7825 */ /* 0x002fc600078e0010 */
[----:B------:R-:W-:Y:S01]  /*02a0*/  ISETP.GT.U32.AND.EX P0, PT, R0, RZ, PT, P0 ;  /* 0x000000ff0000720c */ /* 0x000fe20003f04100 */
[----:B------:R-:W-:Y:S02]  /*02b0*/  IMAD.IADD R17, R13, 0x1, R9 ;  /* 0x000000010d117824 */ /* 0x000fe400078e0209 */
[----:B------:R-:W-:-:S10]  /*02c0*/  IMAD.MOV.U32 R16, RZ, RZ, R12 ;  /* 0x000000ffff107224 */ /* 0x000fd400078e000c */
[----:B-----5:R-:W-:Y:S05]  /*02d0*/  @!P0 BRA `(.L_x_5) ;  /* 0x0000000800388947 */ /* 0x020fea0003800000 */
[----:B------:R-:W0:Y:S01]  /*02e0*/  LDCU.64 UR10, c[0x0][0x3a0] ;  /* 0x00007400ff0a77ac */ /* 0x000e220008000a00 */
[----:B------:R0:W5:Y:S01]  /*02f0*/  LDG.E R6, desc[UR6][R16.64] ;  /* 0x0000000610067981 */ /* 0x000162000c1e1900 */
[C---:B------:R-:W-:Y:S01]  /*0300*/  IMAD.WIDE.U32 R8, R14.reuse, 0x8, RZ ;  /* 0x000000080e087825 */ /* 0x040fe200078e00ff */
[C---:B------:R-:W-:Y:S01]  /*0310*/  SHF.L.U32 R19, R15.reuse, 0x3, RZ ;  /* 0x000000030f137819 */ /* 0x040fe200000006ff */
[----:B------:R-:W1:Y:S02]  /*0320*/  LDCU.64 UR12, c[0x0][0x388] ;  /* 0x00007100ff0c77ac */ /* 0x000e640008000a00 */
[----:B------:R-:W-:Y:S02]  /*0330*/  IMAD.SHL.U32 R21, R15, 0x4, RZ ;  /* 0x000000040f157824 */ /* 0x000fe400078e00ff */
[----:B------:R-:W-:Y:S01]  /*0340*/  IMAD.WIDE.U32 R14, R14, 0x4, RZ ;  /* 0x000000040e0e7825 */ /* 0x000fe200078e00ff */
[----:B------:R-:W-:-:S03]  /*0350*/  UMOV UR4, URZ ;  /* 0x000000ff00047c82 */ /* 0x000fc60008000000 */
[----:B------:R-:W-:-:S04]  /*0360*/  IMAD.WIDE.U32 R12, R3, 0x4, RZ ;  /* 0x00000004030c7825 */ /* 0x000fc800078e00ff */
[----:B------:R-:W-:Y:S01]  /*0370*/  IMAD.WIDE.U32 R24, R24, 0x8, RZ ;  /* 0x0000000818187825 */ /* 0x000fe200078e00ff */
[----:B0-----:R-:W-:-:S03]  /*0380*/  IADD3 R17, P2, PT, R8, UR10, RZ ;  /* 0x0000000a08117c10 */ /* 0x001fc6000ff5e0ff */
[----:B------:R-:W-:Y:S01]  /*0390*/  IMAD.WIDE.U32 R10, R3, 0x8, RZ ;  /* 0x00000008030a7825 */ /* 0x000fe200078e00ff */
[----:B-1----:R-:W-:Y:S02]  /*03a0*/  IADD3 R8, P0, P1, R12, UR12, R14 ;  /* 0x0000000c0c087c10 */ /* 0x002fe4000f91e00e */
[----:B------:R-:W-:Y:S01]  /*03b0*/  IADD3 R12, PT, PT, R13, UR4, RZ ;  /* 0x000000040d0c7c10 */ /* 0x000fe2000fffe0ff */
[----:B------:R-:W-:Y:S01]  /*03c0*/  IMAD.IADD R21, R15, 0x1, R21 ;  /* 0x000000010f157824 */ /* 0x000fe200078e0215 */
[----:B------:R-:W-:Y:S02]  /*03d0*/  IADD3.X R13, PT, PT, R9, UR11, R19, P2, !PT ;  /* 0x0000000b090d7c10 */ /* 0x000fe400097fe413 */
[C---:B------:R-:W-:Y:S01]  /*03e0*/  IADD3 R9, P3, PT, R17.reuse, R24, RZ ;  /* 0x0000001811097210 */ /* 0x040fe20007f7e0ff */
[----:B------:R-:W-:Y:S01]  /*03f0*/  IMAD.SHL.U32 R24, R0, 0x8, RZ ;  /* 0x0000000800187824 */ /* 0x000fe200078e00ff */
[----:B------:R-:W-:Y:S02]  /*0400*/  IADD3 R20, P2, PT, R17, R10, RZ ;  /* 0x0000000a11147210 */ /* 0x000fe40007f5e0ff */
[----:B------:R-:W-:-:S02]  /*0410*/  IADD3.X R21, PT, PT, R12, UR13, R21, P0, P1 ;  /* 0x0000000d0c157c10 */ /* 0x000fc400087e2415 */
[C---:B------:R-:W-:Y:S02]  /*0420*/  IADD3.X R24, PT, PT, R13.reuse, R25, R24, P3, !PT ;  /* 0x000000190d187210 */ /* 0x040fe40001ffe418 */
[----:B------:R-:W-:-:S07]  /*0430*/  IADD3.X R25, PT, PT, R13, UR4, R11, P2, !PT ;  /* 0x000000040d197c10 */ /* 0x000fce00097fe40b */
.L_x_17:
[----:B-1----:R-:W-:Y:S01]  /*0440*/  IMAD.MOV.U32 R12, RZ, RZ, R20 ;  /* 0x000000ffff0c7224 */ /* 0x002fe200078e0014 */
[----:B------:R-:W-:Y:S01]  /*0450*/  MOV R13, R25 ;  /* 0x00000019000d7202 */ /* 0x000fe20000000f00 */
[----:B--2---:R-:W0:Y:S05]  /*0460*/  LDC.64 R10, c[0x0][0x390] ;  /* 0x0000e400ff0a7b82 */ /* 0x004e2a0000000a00 */
[----:B------:R-:W0:Y:S01]  /*0470*/  LDG.E.64 R12, desc[UR6][R12.64] ;  /* 0x000000060c0c7981 */ /* 0x000e22000c1e1b00 */
[----:B------:R-:W-:Y:S01]  /*0480*/  MOV R14, R8 ;  /* 0x00000008000e7202 */ /* 0x000fe20000000f00 */
[----:B0-----:R-:W-:-:S04]  /*0490*/  IMAD.WIDE.U32 R10, R12, 0x4, R10 ;  /* 0x000000040c0a7825 */ /* 0x001fc800078e000a */
[----:B------:R-:W-:-:S04]  /*04a0*/  IMAD.SHL.U32 R15, R13, 0x4, RZ ;  /* 0x000000040d0f7824 */ /* 0x000fc800078e00ff */
[----:B------:R-:W-:Y:S02]  /*04b0*/  IMAD.IADD R11, R11, 0x1, R15 ;  /* 0x000000010b0b7824 */ /* 0x000fe400078e020f */
[----:B------:R-:W-:-:S03]  /*04c0*/  IMAD.MOV.U32 R15, RZ, RZ, R21 ;  /* 0x000000ffff0f7224 */ /* 0x000fc600078e0015 */
[----:B------:R-:W2:Y:S04]  /*04d0*/  LDG.E R0, desc[UR6][R10.64] ;  /* 0x000000060a007981 */ /* 0x000ea8000c1e1900 */
[----:B------:R-:W3:Y:S01]  /*04e0*/  LDG.E R15, desc[UR6][R14.64] ;  /* 0x000000060e0f7981 */ /* 0x000ee2000c1e1900 */
[----:B------:R-:W-:Y:S01]  /*04f0*/  BSSY.RECONVERGENT B1, `(.L_x_6) ;  /* 0x0000065000017945 */ /* 0x000fe20003800200 */
[----:B---3-5:R-:W-:-:S05]  /*0500*/  IMAD.IADD R17, R6, 0x1, R15 ;  /* 0x0000000106117824 */ /* 0x028fca00078e020f */
[----:B--2---:R-:W-:-:S13]  /*0510*/  ISETP.GT.U32.AND P0, PT, R0, R17, PT ;  /* 0x000000110000720c */ /* 0x004fda0003f04070 */
[----:B------:R-:W-:Y:S05]  /*0520*/  @!P0 BRA `(.L_x_7) ;  /* 0x0000000400848947 */ /* 0x000fea0003800000 */
[----:B------:R-:W2:Y:S02]  /*0530*/  ATOMG.E.MIN.STRONG.GPU PT, R10, desc[UR6][R10.64], R17 ;  /* 0x800000110a0a79a8 */ /* 0x000ea400089ef106 */
[----:B--2---:R-:W-:-:S13]  /*0540*/  ISETP.GT.U32.AND P0, PT, R10, R17, PT ;  /* 0x000000110a00720c */ /* 0x004fda0003f04070 */
[----:B------:R-:W-:-:S05]  /*0550*/  @P0 IADD3 R26, PT, PT, R26, 0x1, RZ ;  /* 0x000000011a1a0810 */ /* 0x000fca0007ffe0ff */
[----:B------:R-:W-:-:S05]  /*0560*/  @P0 IMAD R15, R26, 0x8, R1 ;  /* 0x000000081a0f0824 */ /* 0x000fca00078e0201 */
[----:B------:R0:W-:Y:S01]  /*0570*/  @P0 STL.64 [R15+-0x8], R12 ;  /* 0xfffff80c0f000387 */ /* 0x0001e20000100a00 */
[----:B------:R-:W-:-:S13]  /*0580*/  ISETP.NE.U32.AND P0, PT, R26, 0x80, PT ;  /* 0x000000801a00780c */ /* 0x000fda0003f05070 */
[----:B0-----:R-:W-:Y:S05]  /*0590*/  @P0 BRA `(.L_x_7) ;  /* 0x0000000400680947 */ /* 0x001fea0003800000 */
[----:B------:R-:W0:Y:S01]  /*05a0*/  LDC.64 R10, c[0x0][0x3d0] ;  /* 0x0000f400ff0a7b82 */ /* 0x000e220000000a00 */
[----:B------:R-:W-:-:S04]  /*05b0*/  VOTE.ANY R0, PT, PT ;  /* 0x0000000000007806 */ /* 0x000fc800038e0100 */
[----:B------:R-:W-:Y:S02]  /*05c0*/  ISETP.EQ.U32.AND P1, PT, R0, -0x1, PT ;  /* 0xffffffff0000780c */ /* 0x000fe40003f22070 */
[----:B------:R-:W-:-:S11]  /*05d0*/  ISETP.NE.U32.AND P0, PT, R26, RZ, PT ;  /* 0x000000ff1a00720c */ /* 0x000fd60003f05070 */
[----:B0-----:R0:W5:Y:S01]  /*05e0*/  @!P1 ATOMG.E.ADD.STRONG.GPU PT, R29, desc[UR6][R10.64], R26 ;  /* 0x8000001a0a1d99a8 */ /* 0x00116200081ef106 */
[----:B------:R-:W-:Y:S05]  /*05f0*/  @!P1 BRA `(.L_x_8) ;  /* 0x0000000000449947 */ /* 0x000fea0003800000 */
[----:B------:R-:W1:Y:S01]  /*0600*/  SHFL.UP P1, R15, R26, 0x1, RZ ;  /* 0x042000001a0f7989 */ /* 0x000e6200000200ff */
[----:B------:R-:W-:Y:S01]  /*0610*/  IMAD.MOV.U32 R13, RZ, RZ, R26 ;  /* 0x000000ffff0d7224 */ /* 0x000fe200078e001a */
[----:B------:R-:W2:Y:S01]  /*0620*/  S2R R12, SR_LANEID ;  /* 0x00000000000c7919 */ /* 0x000ea20000000000 */
[----:B-1----:R-:W-:-:S05]  /*0630*/  @P1 IADD3 R13, PT, PT, R26, R15, RZ ;  /* 0x0000000f1a0d1210 */ /* 0x002fca0007ffe0ff */
[----:B------:R-:W1:Y:S01]  /*0640*/  SHFL.UP P1, R0, R13, 0x2, RZ ;  /* 0x044000000d007989 */ /* 0x000e6200000200ff */
[----:B--2---:R-:W-:Y:S01]  /*0650*/  ISETP.EQ.U32.AND P2, PT, R12, 0x1f, PT ;  /* 0x0000001f0c00780c */ /* 0x004fe20003f42070 */
[----:B-1----:R-:W-:-:S05]  /*0660*/  @P1 IMAD.IADD.U32 R13, R13, 0x1, R0 ;  /* 0x000000010d0d1824 */ /* 0x002fca00078e0000 */
[----:B------:R-:W1:Y:S02]  /*0670*/  SHFL.UP P1, R0, R13, 0x4, RZ ;  /* 0x048000000d007989 */ /* 0x000e6400000200ff */
[----:B-1----:R-:W-:-:S05]  /*0680*/  @P1 IMAD.IADD.U32 R13, R13, 0x1, R0 ;  /* 0x000000010d0d1824 */ /* 0x002fca00078e0000 */
[----:B------:R-:W1:Y:S02]  /*0690*/  SHFL.UP P1, R0, R13, 0x8, RZ ;  /* 0x050000000d007989 */ /* 0x000e6400000200ff */
[----:B-1----:R-:W-:-:S05]  /*06a0*/  @P1 IADD3 R13, PT, PT, R13, R0, RZ ;  /* 0x000000000d0d1210 */ /* 0x002fca0007ffe0ff */
[----:B------:R-:W1:Y:S02]  /*06b0*/  SHFL.UP P1, R0, R13, 0x10, RZ ;  /* 0x060000000d007989 */ /* 0x000e6400000200ff */
[----:B-1----:R-:W-:-:S05]  /*06c0*/  @P1 IMAD.IADD.U32 R13, R13, 0x1, R0 ;  /* 0x000000010d0d1824 */ /* 0x002fca00078e0000 */
[----:B0-----:R-:W2:Y:S04]  /*06d0*/  @P2 ATOMG.E.ADD.STRONG.GPU PT, R10, desc[UR6][R10.64], R13 ;  /* 0x8000000d0a0a29a8 */ /* 0x001ea800081ef106 */
[----:B------:R-:W-:Y:S04]  /*06e0*/  SHFL.UP P1, R0, R13, 0x1, RZ ;  /* 0x042000000d007989 */ /* 0x000fe800000200ff */
[----:B--2--5:R-:W0:Y:S02]  /*06f0*/  SHFL.IDX PT, R29, R10, 0x1f, 0x1f ;  /* 0x03e01f000a1d7f89 */ /* 0x024e2400000e0000 */
[----:B0-----:R-:W-:-:S07]  /*0700*/  @P1 IMAD.IADD.U32 R29, R29, 0x1, R0 ;  /* 0x000000011d1d1824 */ /* 0x001fce00078e0000 */
.L_x_8:
[----:B------:R-:W-:Y:S04]  /*0710*/  BSSY.RECONVERGENT B0, `(.L_x_9) ;  /* 0x0000041000007945 */ /* 0x000fe80003800200 */
[----:B------:R-:W-:Y:S05]  /*0720*/  @!P0 BRA `(.L_x_10) ;  /* 0x0000000000fc8947 */ /* 0x000fea0003800000 */
[----:B0----5:R-:W-:Y:S01]  /*0730*/  IADD3 R26, PT, PT, R26, R29, RZ ;  /* 0x0000001d1a1a7210 */ /* 0x021fe20007ffe0ff */
[----:B------:R-:W-:-:S03]  /*0740*/  IMAD.MOV.U32 R0, RZ, RZ, R1 ;  /* 0x000000ffff007224 */ /* 0x000fc600078e0001 */
[----:B------:R-:W-:-:S13]  /*0750*/  ISETP.GE.U32.AND P1, PT, R29, R26, PT ;  /* 0x0000001a1d00720c */ /* 0x000fda0003f26070 */
[----:B------:R0:W2:Y:S01]  /*0760*/  @P1 LDL.64 R12, [R0] ;  /* 0x00000000000c1983 */ /* 0x0000a20000100a00 */
[----:B------:R-:W1:Y:S01]  /*0770*/  @P1 LDC.64 R10, c[0x0][0x3c8] ;  /* 0x0000f200ff0a1b82 */ /* 0x000e620000000a00 */
[----:B------:R-:W-:Y:S01]  /*0780*/  BSSY.RECONVERGENT B5, `(.L_x_11) ;  /* 0x000001f000057945 */ /* 0x000fe20003800200 */
[----:B------:R-:W-:Y:S01]  /*0790*/  PLOP3.LUT P0, PT, P1, PT, PT, 0x8, 0x80 ;  /* 0x000000000080781c */ /* 0x000fe20000f0e170 */
[----:B0-----:R-:W-:Y:S02]  /*07a0*/  @P1 VIADD R0, R0, 0x8 ;  /* 0x0000000800001836 */ /* 0x001fe40000000000 */
[----:B-1----:R-:W-:-:S04]  /*07b0*/  @P1 IMAD.WIDE.U32 R10, R29, 0x8, R10 ;  /* 0x000000081d0a1825 */ /* 0x002fc800078e000a */
[----:B------:R-:W-:-:S05]  /*07c0*/  @P1 VIADD R29, R29, 0x1 ;  /* 0x000000011d1d1836 */ /* 0x000fca0000000000 */
[----:B------:R-:W-:-:S04]  /*07d0*/  IADD3 R14, PT, PT, R26, -R29, RZ ;  /* 0x8000001d1a0e7210 */ /* 0x000fc80007ffe0ff */
[----:B------:R-:W-:Y:S01]  /*07e0*/  ISETP.GT.AND P2, PT, R14, 0x3, PT ;  /* 0x000000030e00780c */ /* 0x000fe20003f44270 */
[----:B--2---:R0:W-:-:S12]  /*07f0*/  @P1 STG.E.64 desc[UR6][R10.64], R12 ;  /* 0x0000000c0a001986 */ /* 0x0041d8000c101b06 */
[----:B------:R-:W-:Y:S05]  /*0800*/  @!P2 BRA `(.L_x_12) ;  /* 0x000000000058a947 */ /* 0x000fea0003800000 */
[----:B0-----:R-:W0:Y:S01]  /*0810*/  LDC.64 R10, c[0x0][0x3c8] ;  /* 0x0000f200ff0a7b82 */ /* 0x001e220000000a00 */
[----:B------:R-:W-:Y:S01]  /*0820*/  PLOP3.LUT P0, PT, PT, PT, PT, 0x8, 0x80 ;  /* 0x000000000080781c */ /* 0x000fe20003f0e170 */
[----:B------:R-:W-:-:S12]  /*0830*/  VIADD R27, R26, 0xfffffffd ;  /* 0xfffffffd1a1b7836 */ /* 0x000fd80000000000 */
.L_x_13:
[----:B-1----:R-:W2:Y:S01]  /*0840*/  LDL.64 R16, [R0] ;  /* 0x0000000000107983 */ /* 0x002ea20000100a00 */
[----:B0-----:R-:W-:-:S03]  /*0850*/  IMAD.WIDE.U32 R14, R29, 0x8, R10 ;  /* 0x000000081d0e7825 */ /* 0x001fc600078e000a */
[----:B------:R-:W3:Y:S01]  /*0860*/  LDL.64 R12, [R0+0x8] ;  /* 0x00000800000c7983 */ /* 0x000ee20000100a00 */
[C---:B------:R-:W-:Y:S01]  /*0870*/  IADD3 R19, PT, PT, R29.reuse, 0x1, RZ ;  /* 0x000000011d137810 */ /* 0x040fe20007ffe0ff */
[----:B------:R-:W-:Y:S02]  /*0880*/  VIADD R23, R29, 0x2 ;  /* 0x000000021d177836 */ /* 0x000fe40000000000 */
[----:B--2---:R0:W-:Y:S04]  /*0890*/  STG.E.64 desc[UR6][R14.64], R16 ;  /* 0x000000100e007986 */ /* 0x0041e8000c101b06 */
[----:B0-----:R-:W2:Y:S04]  /*08a0*/  LDL.64 R14, [R0+0x10] ;  /* 0x00001000000e7983 */ /* 0x001ea80000100a00 */
[----:B------:R0:W4:Y:S01]  /*08b0*/  LDL.64 R16, [R0+0x18] ;  /* 0x0000180000107983 */ /* 0x0001220000100a00 */
[----:B------:R-:W-:-:S04]  /*08c0*/  IMAD.WIDE.U32 R18, R19, 0x8, R10 ;  /* 0x0000000813127825 */ /* 0x000fc800078e000a */
[----:B------:R-:W-:Y:S01]  /*08d0*/  VIADD R28, R29, 0x3 ;  /* 0x000000031d1c7836 */ /* 0x000fe20000000000 */
[----:B---3--:R1:W-:Y:S01]  /*08e0*/  STG.E.64 desc[UR6][R18.64], R12 ;  /* 0x0000000c12007986 */ /* 0x0083e2000c101b06 */
[----:B------:R-:W-:Y:S01]  /*08f0*/  IMAD.WIDE.U32 R22, R23, 0x8, R10 ;  /* 0x0000000817167825 */ /* 0x000fe200078e000a */
[----:B------:R-:W-:-:S03]  /*0900*/  IADD3 R29, PT, PT, R29, 0x4, RZ ;  /* 0x000000041d1d7810 */ /* 0x000fc60007ffe0ff */
[----:B0-----:R-:W-:Y:S01]  /*0910*/  VIADD R0, R0, 0x20 ;  /* 0x0000002000007836 */ /* 0x001fe20000000000 */
[----:B------:R-:W-:Y:S01]  /*0920*/  ISETP.GE.AND P1, PT, R29, R27, PT ;  /* 0x0000001b1d00720c */ /* 0x000fe20003f26270 */
[----:B-1----:R-:W-:Y:S01]  /*0930*/  IMAD.WIDE.U32 R12, R28, 0x8, R10 ;  /* 0x000000081c0c7825 */ /* 0x002fe200078e000a */
[----:B--2---:R1:W-:Y:S04]  /*0940*/  STG.E.64 desc[UR6][R22.64], R14 ;  /* 0x0000000e16007986 */ /* 0x0043e8000c101b06 */
[----:B----4-:R1:W-:Y:S07]  /*0950*/  STG.E.64 desc[UR6][R12.64], R16 ;  /* 0x000000100c007986 */ /* 0x0103ee000c101b06 */
[----:B------:R-:W-:Y:S05]  /*0960*/  @!P1 BRA `(.L_x_13) ;  /* 0xfffffffc00b49947 */ /* 0x000fea000383ffff */
.L_x_12:
[----:B------:R-:W-:Y:S05]  /*0970*/  BSYNC.RECONVERGENT B5 ;  /* 0x0000000000057941 */ /* 0x000fea0003800200 */
.L_x_11:
[----:B0-----:R-:W-:Y:S01]  /*0980*/  IMAD.IADD R10, R26, 0x1, -R29 ;  /* 0x000000011a0a7824 */ /* 0x001fe200078e0a1d */
[----:B------:R-:W-:Y:S04]  /*0990*/  BSSY.RECONVERGENT B5, `(.L_x_14) ;  /* 0x000000e000057945 */ /* 0x000fe80003800200 */
[----:B------:R-:W-:-:S13]  /*09a0*/  ISETP.GT.AND P1, PT, R10, 0x1, PT ;  /* 0x000000010a00780c */ /* 0x000fda0003f24270 */
[----:B------:R-:W-:Y:S05]  /*09b0*/  @!P1 BRA `(.L_x_15) ;  /* 0x00000000002c9947 */ /* 0x000fea0003800000 */
[----:B-1----:R-:W2:Y:S01]  /*09c0*/  LDL.64 R16, [R0] ;  /* 0x0000000000107983 */ /* 0x002ea20000100a00 */
[----:B------:R-:W0:Y:S03]  /*09d0*/  LDC.64 R12, c[0x0][0x3c8] ;  /* 0x0000f200ff0c7b82 */ /* 0x000e260000000a00 */
[----:B------:R1:W3:Y:S01]  /*09e0*/  LDL.64 R14, [R0+0x8] ;  /* 0x00000800000e7983 */ /* 0x0002e20000100a00 */
[C---:B------:R-:W-:Y:S02]  /*09f0*/  IADD3 R19, PT, PT, R29.reuse, 0x1, RZ ;  /* 0x000000011d137810 */ /* 0x040fe40007ffe0ff */
[----:B------:R-:W-:Y:S01]  /*0a00*/  PLOP3.LUT P0, PT, PT, PT, PT, 0x8, 0x80 ;  /* 0x000000000080781c */ /* 0x000fe20003f0e170 */
[----:B-1----:R-:W-:Y:S02]  /*0a10*/  VIADD R0, R0, 0x10 ;  /* 0x0000001000007836 */ /* 0x002fe40000000000 */
[----:B0-----:R-:W-:-:S04]  /*0a20*/  IMAD.WIDE.U32 R10, R29, 0x8, R12 ;  /* 0x000000081d0a7825 */ /* 0x001fc800078e000c */
[----:B------:R-:W-:-:S04]  /*0a30*/  IMAD.WIDE.U32 R12, R19, 0x8, R12 ;  /* 0x00000008130c7825 */ /* 0x000fc800078e000c */
[----:B------:R-:W-:Y:S01]  /*0a40*/  VIADD R29, R29, 0x2 ;  /* 0x000000021d1d7836 */ /* 0x000fe20000000000 */
[----:B--2---:R0:W-:Y:S04]  /*0a50*/  STG.E.64 desc[UR6][R10.64], R16 ;  /* 0x000000100a007986 */ /* 0x0041e8000c101b06 */
[----:B---3--:R0:W-:Y:S02]  /*0a60*/  STG.E.64 desc[UR6][R12.64], R14 ;  /* 0x0000000e0c007986 */ /* 0x0081e4000c101b06 */
.L_x_15:
[----:B------:R-:W-:Y:S05]  /*0a70*/  BSYNC.RECONVERGENT B5 ;  /* 0x0000000000057941 */ /* 0x000fea0003800200 */
.L_x_14:
[----:B01----:R-:W1:Y:S01]  /*0a80*/  LDC.64 R12, c[0x0][0x3c8] ;  /* 0x0000f200ff0c7b82 */ /* 0x003e620000000a00 */
[----:B------:R-:W-:-:S13]  /*0a90*/  ISETP.NE.U32.OR P0, PT, R29, R26, P0 ;  /* 0x0000001a1d00720c */ /* 0x000fda0000705470 */
[----:B------:R-:W-:Y:S05]  /*0aa0*/  @!P0 BRA `(.L_x_10) ;  /* 0x00000000001c8947 */ /* 0x000fea0003800000 */
.L_x_16:
[----:B--2---:R0:W2:Y:S01]  /*0ab0*/  LDL.64 R14, [R0] ;  /* 0x00000000000e7983 */ /* 0x0040a20000100a00 */
[C---:B-1----:R-:W-:Y:S01]  /*0ac0*/  IMAD.WIDE.U32 R10, R29.reuse, 0x8, R12 ;  /* 0x000000081d0a7825 */ /* 0x042fe200078e000c */
[----:B------:R-:W-:-:S04]  /*0ad0*/  IADD3 R29, PT, PT, R29, 0x1, RZ ;  /* 0x000000011d1d7810 */ /* 0x000fc80007ffe0ff */
[----:B------:R-:W-:Y:S01]  /*0ae0*/  ISETP.NE.U32.AND P0, PT, R29, R26, PT ;  /* 0x0000001a1d00720c */ /* 0x000fe20003f05070 */
[----:B0-----:R-:W-:Y:S01]  /*0af0*/  VIADD R0, R0, 0x8 ;  /* 0x0000000800007836 */ /* 0x001fe20000000000 */
[----:B--2---:R2:W-:Y:S11]  /*0b00*/  STG.E.64 desc[UR6][R10.64], R14 ;  /* 0x0000000e0a007986 */ /* 0x0045f6000c101b06 */
[----:B------:R-:W-:Y:S05]  /*0b10*/  @P0 BRA `(.L_x_16) ;  /* 0xfffffffc00e40947 */ /* 0x000fea000383ffff */
.L_x_10:
[----:B------:R-:W-:Y:S05]  /*0b20*/  BSYNC.RECONVERGENT B0 ;  /* 0x0000000000007941 */ /* 0x000fea0003800200 */
.L_x_9:
[----:B0-----:R-:W-:-:S07]  /*0b30*/  IMAD.MOV.U32 R26, RZ, RZ, RZ ;  /* 0x000000ffff1a7224 */ /* 0x001fce00078e00ff */
.L_x_7:
[----:B------:R-:W-:Y:S05]  /*0b40*/  BSYNC.RECONVERGENT B1 ;  /* 0x0000000000017941 */ /* 0x000fea0003800200 */
.L_x_6:
[----:B------:R-:W-:Y:S02]  /*0b50*/  IADD3 R20, P0, PT, R20, 0x100, RZ ;  /* 0x0000010014147810 */ /* 0x000fe40007f1e0ff */
[----:B------:R-:W-:Y:S02]  /*0b60*/  IADD3 R8, P1, PT, R8, 0x80, RZ ;  /* 0x0000008008087810 */ /* 0x000fe40007f3e0ff */
[----:B------:R-:W-:Y:S02]  /*0b70*/  IADD3.X R25, PT, PT, RZ, R25, RZ, P0, !PT ;  /* 0x00000019ff197210 */ /* 0x000fe400007fe4ff */
[----:B------:R-:W-:Y:S01]  /*0b80*/  ISETP.GE.U32.AND P0, PT, R20, R9, PT ;  /* 0x000000091400720c */ /* 0x000fe20003f06070 */
[----:B------:R-:W-:-:S03]  /*0b90*/  IMAD.X R21, RZ, RZ, R21, P1 ;  /* 0x000000ffff157224 */ /* 0x000fc600008e0615 */
[----:B------:R-:W-:-:S13]  /*0ba0*/  ISETP.GE.U32.AND.EX P0, PT, R25, R24, PT, P0 ;  /* 0x000000181900720c */ /* 0x000fda0003f06100 */
[----:B------:R-:W-:Y:S05]  /*0bb0*/  @!P0 BRA `(.L_x_17) ;  /* 0xfffffff800208947 */ /* 0x000fea000383ffff */
.L_x_5:
[----:B------:R-:W-:Y:S05]  /*0bc0*/  BSYNC.RECONVERGENT B2 ;  /* 0x0000000000027941 */ /* 0x000fea0003800200 */
.L_x_4:
[----:B------:R-:W-:Y:S01]  /*0bd0*/  VIADD R7, R7, 0x1 ;  /* 0x0000000107077836 */ /* 0x000fe20000000000 */
[----:B------:R-:W-:-:S04]  /*0be0*/  IADD3 R4, P1, PT, R4, 0x8, RZ ;  /* 0x0000000804047810 */ /* 0x000fc80007f3e0ff */
[----:B------:R-:W-:Y:S02]  /*0bf0*/  ISETP.NE.U32.AND P0, PT, R2, R7, PT ;  /* 0x000000070200720c */ /* 0x000fe40003f05070 */
[----:B------:R-:W-:-:S11]  /*0c00*/  IADD3.X R5, PT, PT, RZ, R5, RZ, P1, !PT ;  /* 0x00000005ff057210 */ /* 0x000fd60000ffe4ff */
[----:B------:R-:W-:Y:S05]  /*0c10*/  @P0 BRA `(.L_x_18) ;  /* 0xfffffff400680947 */ /* 0x000fea000383ffff */
[----:B------:R-:W-:Y:S05]  /*0c20*/  BSYNC.RECONVERGENT B3 ;  /* 0x0000000000037941 */ /* 0x000fea0003800200 */
.L_x_3:
[----:B------:R-:W-:Y:S05]  /*0c30*/  BRA `(.L_x_19) ;  /* 0x0000000000047947 */ /* 0x000fea0003800000 */
.L_x_2:
[----:B------:R-:W-:-:S07]  /*0c40*/  IMAD.MOV.U32 R26, RZ, RZ, RZ ;  /* 0x000000ffff1a7224 */ /* 0x000fce00078e00ff */
.L_x_19:
[----:B------:R-:W-:Y:S05]  /*0c50*/  BSYNC.RECONVERGENT B4 ;  /* 0x0000000000047941 */ /* 0x000fea0003800200 */
.L_x_1:
[----:B------:R-:W-:Y:S01]  /*0c60*/  VOTE.ANY R0, PT, PT ;  /* 0x0000000000007806 */ /* 0x000fe200038e0100 */
[----:B------:R-:W-:Y:S01]  /*0c70*/  IMAD.U32 R2, RZ, RZ, UR8 ;  /* 0x00000008ff027e24 */ /* 0x000fe2000f8e00ff */
[----:B------:R-:W-:Y:S02]  /*0c80*/  MOV R3, UR9 ;  /* 0x0000000900037c02 */ /* 0x000fe40008000f00 */
[----:B------:R-:W-:Y:S02]  /*0c90*/  ISETP.EQ.U32.AND P1, PT, R0, -0x1, PT ;  /* 0xffffffff0000780c */ /* 0x000fe40003f22070 */
[----:B------:R-:W-:-:S11]  /*0ca0*/  ISETP.NE.U32.AND P0, PT, R26, RZ, PT ;  /* 0x000000ff1a00720c */ /* 0x000fd60003f05070 */
[----:B------:R0:W5:Y:S01]  /*0cb0*/  @!P1 ATOMG.E.ADD.STRONG.GPU PT, R5, desc[UR6][R2.64], R26 ;  /* 0x8000001a020599a8 */ /* 0x00016200081ef106 */
[----:B------:R-:W-:Y:S05]  /*0cc0*/  @!P1 BRA `(.L_x_20) ;  /* 0x0000000000449947 */ /* 0x000fea0003800000 */
[----:B-----5:R-:W3:Y:S01]  /*0cd0*/  SHFL.UP P1, R5, R26, 0x1, RZ ;  /* 0x042000001a057989 */ /* 0x020ee200000200ff */
[----:B------:R-:W-:Y:S01]  /*0ce0*/  IMAD.MOV.U32 R7, RZ, RZ, R26 ;  /* 0x000000ffff077224 */ /* 0x000fe200078e001a */
[----:B------:R-:W4:Y:S01]  /*0cf0*/  S2R R4, SR_LANEID ;  /* 0x0000000000047919 */ /* 0x000f220000000000 */
[----:B---3--:R-:W-:-:S05]  /*0d00*/  @P1 IMAD.IADD.U32 R7, R26, 0x1, R5 ;  /* 0x000000011a071824 */ /* 0x008fca00078e0005 */
[----:B------:R-:W3:Y:S01]  /*0d10*/  SHFL.UP P1, R0, R7, 0x2, RZ ;  /* 0x0440000007007989 */ /* 0x000ee200000200ff */
[----:B----4-:R-:W-:Y:S02]  /*0d20*/  ISETP.EQ.U32.AND P2, PT, R4, 0x1f, PT ;  /* 0x0000001f0400780c */ /* 0x010fe40003f42070 */
[----:B---3--:R-:W-:-:S05]  /*0d30*/  @P1 IADD3 R7, PT, PT, R7, R0, RZ ;  /* 0x0000000007071210 */ /* 0x008fca0007ffe0ff */
[----:B------:R-:W3:Y:S02]  /*0d40*/  SHFL.UP P1, R0, R7, 0x4, RZ ;  /* 0x0480000007007989 */ /* 0x000ee400000200ff */
[----:B---3--:R-:W-:-:S05]  /*0d50*/  @P1 IMAD.IADD.U32 R7, R7, 0x1, R0 ;  /* 0x0000000107071824 */ /* 0x008fca00078e0000 */
[----:B------:R-:W3:Y:S02]  /*0d60*/  SHFL.UP P1, R0, R7, 0x8, RZ ;  /* 0x0500000007007989 */ /* 0x000ee400000200ff */
[----:B---3--:R-:W-:-:S05]  /*0d70*/  @P1 IMAD.IADD.U32 R7, R7, 0x1, R0 ;  /* 0x0000000107071824 */ /* 0x008fca00078e0000 */
[----:B------:R-:W3:Y:S02]  /*0d80*/  SHFL.UP P1, R0, R7, 0x10, RZ ;  /* 0x0600000007007989 */ /* 0x000ee400000200ff */
[----:B---3--:R-:W-:-:S05]  /*0d90*/  @P1 IADD3 R7, PT, PT, R7, R0, RZ ;  /* 0x0000000007071210 */ /* 0x008fca0007ffe0ff */
[----:B0-----:R-:W3:Y:S04]  /*0da0*/  @P2 ATOMG.E.ADD.STRONG.GPU PT, R2, desc[UR6][R2.64], R7 ;  /* 0x80000007020229a8 */ /* 0x001ee800081ef106 */
[----:B------:R-:W-:Y:S04]  /*0db0*/  SHFL.UP P1, R0, R7, 0x1, RZ ;  /* 0x0420000007007989 */ /* 0x000fe800000200ff */
[----:B---3--:R-:W0:Y:S02]  /*0dc0*/  SHFL.IDX PT, R5, R2, 0x1f, 0x1f ;  /* 0x03e01f0002057f89 */ /* 0x008e2400000e0000 */
[----:B0-----:R-:W-:-:S07]  /*0dd0*/  @P1 IMAD.IADD.U32 R5, R5, 0x1, R0 ;  /* 0x0000000105051824 */ /* 0x001fce00078e0000 */
.L_x_20:
[----:B------:R-:W-:Y:S05]  /*0de0*/  @!P0 EXIT ;  /* 0x000000000000894d */ /* 0x000fea0003800000 */
[C---:B0----5:R-:W-:Y:S01]  /*0df0*/  IMAD.IADD R26, R5.reuse, 0x1, R26 ;  /* 0x00000001051a7824 */ /* 0x061fe200078e021a */
[----:B------:R-:W-:Y:S01]  /*0e00*/  MOV R0, R1 ;  /* 0x0000000100007202 */ /* 0x000fe20000000f00 */
[----:B------:R-:W0:Y:S03]  /*0e10*/  LDC.64 R2, c[0x0][0x3c8] ;  /* 0x0000f200ff027b82 */ /* 0x000e260000000a00 */
[----:B------:R-:W-:-:S13]  /*0e20*/  ISETP.GE.U32.AND P1, PT, R5, R26, PT ;  /* 0x0000001a0500720c */ /* 0x000fda0003f26070 */
[----:B------:R3:W4:Y:S01]  /*0e30*/  @P1 LDL.64 R6, [R0] ;  /* 0x0000000000061983 */ /* 0x0007220000100a00 */
[----:B------:R-:W1:Y:S01]  /*0e40*/  @P1 LDC.64 R8, c[0x0][0x3c8] ;  /* 0x0000f200ff081b82 */ /* 0x000e620000000a00 */
[----:B------:R-:W-:Y:S01]  /*0e50*/  BSSY.RECONVERGENT B0, `(.L_x_21) ;  /* 0x000001f000007945 */ /* 0x000fe20003800200 */
[----:B------:R-:W-:Y:S02]  /*0e60*/  PLOP3.LUT P0, PT, P1, PT, PT, 0x8, 0x80 ;  /* 0x000000000080781c */ /* 0x000fe40000f0e170 */
[----:B---3--:R-:W-:Y:S01]  /*0e70*/  @P1 IADD3 R0, PT, PT, R0, 0x8, RZ ;  /* 0x0000000800001810 */ /* 0x008fe20007ffe0ff */
[----:B-1----:R-:W-:-:S04]  /*0e80*/  @P1 IMAD.WIDE.U32 R8, R5, 0x8, R8 ;  /* 0x0000000805081825 */ /* 0x002fc800078e0008 */
[----:B------:R-:W-:-:S04]  /*0e90*/  @P1 VIADD R5, R5, 0x1 ;  /* 0x0000000105051836 */ /* 0x000fc80000000000 */
[----:B------:R-:W-:-:S05]  /*0ea0*/  IMAD.IADD R4, R26, 0x1, -R5 ;  /* 0x000000011a047824 */ /* 0x000fca00078e0a05 */
[----:B------:R-:W-:Y:S01]  /*0eb0*/  ISETP.GT.AND P2, PT, R4, 0x3, PT ;  /* 0x000000030400780c */ /* 0x000fe20003f44270 */
[----:B----4-:R1:W-:-:S12]  /*0ec0*/  @P1 STG.E.64 desc[UR6][R8.64], R6 ;  /* 0x0000000608001986 */ /* 0x0103d8000c101b06 */
[----:B0-----:R-:W-:Y:S05]  /*0ed0*/  @!P2 BRA `(.L_x_22) ;  /* 0x000000000058a947 */ /* 0x001fea0003800000 */
[----:B-1----:R-:W0:Y:S01]  /*0ee0*/  LDC.64 R6, c[0x0][0x3c8] ;  /* 0x0000f200ff067b82 */ /* 0x002e220000000a00 */
[----:B------:R-:W-:Y:S01]  /*0ef0*/  PLOP3.LUT P0, PT, PT, PT, PT, 0x8, 0x80 ;  /* 0x000000000080781c */ /* 0x000fe20003f0e170 */
[----:B------:R-:W-:-:S12]  /*0f00*/  VIADD R4, R26, 0xfffffffd ;  /* 0xfffffffd1a047836 */ /* 0x000fd80000000000 */
.L_x_23:
[----:B---3--:R-:W3:Y:S04]  /*0f10*/  LDL.64 R12, [R0] ;  /* 0x00000000000c7983 */ /* 0x008ee80000100a00 */
[----:B--2---:R-:W2:Y:S04]  /*0f20*/  LDL.64 R14, [R0+0x8] ;  /* 0x00000800000e7983 */ /* 0x004ea80000100a00 */
[----:B------:R-:W4:Y:S04]  /*0f30*/  LDL.64 R10, [R0+0x10] ;  /* 0x00001000000a7983 */ /* 0x000f280000100a00 */
[----:B------:R1:W5:Y:S01]  /*0f40*/  LDL.64 R8, [R0+0x18] ;  /* 0x0000180000087983 */ /* 0x0003620000100a00 */
[C---:B------:R-:W-:Y:S01]  /*0f50*/  VIADD R19, R5.reuse, 0x1 ;  /* 0x0000000105137836 */ /* 0x040fe20000000000 */
[C---:B------:R-:W-:Y:S01]  /*0f60*/  IADD3 R21, PT, PT, R5.reuse, 0x2, RZ ;  /* 0x0000000205157810 */ /* 0x040fe20007ffe0ff */
[----:B------:R-:W-:-:S02]  /*0f70*/  VIADD R23, R5, 0x3 ;  /* 0x0000000305177836 */ /* 0x000fc40000000000 */
[----:B0-----:R-:W-:Y:S01]  /*0f80*/  IMAD.WIDE.U32 R16, R5, 0x8, R6 ;  /* 0x0000000805107825 */ /* 0x001fe200078e0006 */
[----:B-1----:R-:W-:-:S03]  /*0f90*/  IADD3 R0, PT, PT, R0, 0x20, RZ ;  /* 0x0000002000007810 */ /* 0x002fc60007ffe0ff */
[----:B------:R-:W-:-:S04]  /*0fa0*/  IMAD.WIDE.U32 R18, R19, 0x8, R6 ;  /* 0x0000000813127825 */ /* 0x000fc800078e0006 */
[----:B------:R-:W-:-:S04]  /*0fb0*/  IMAD.WIDE.U32 R20, R21, 0x8, R6 ;  /* 0x0000000815147825 */ /* 0x000fc800078e0006 */
[----:B------:R-:W-:-:S04]  /*0fc0*/  IMAD.WIDE.U32 R22, R23, 0x8, R6 ;  /* 0x0000000817167825 */ /* 0x000fc800078e0006 */
[----:B------:R-:W-:-:S05]  /*0fd0*/  VIADD R5, R5, 0x4 ;  /* 0x0000000405057836 */ /* 0x000fca0000000000 */
[----:B------:R-:W-:Y:S01]  /*0fe0*/  ISETP.GE.AND P1, PT, R5, R4, PT ;  /* 0x000000040500720c */ /* 0x000fe20003f26270 */
[----:B---3--:R3:W-:Y:S04]  /*0ff0*/  STG.E.64 desc[UR6][R16.64], R12 ;  /* 0x0000000c10007986 */ /* 0x0087e8000c101b06 */
[----:B--2---:R3:W-:Y:S04]  /*1000*/  STG.E.64 desc[UR6][R18.64], R14 ;  /* 0x0000000e12007986 */ /* 0x0047e8000c101b06 */
[----:B----4-:R3:W-:Y:S04]  /*1010*/  STG.E.64 desc[UR6][R20.64], R10 ;  /* 0x0000000a14007986 */ /* 0x0107e8000c101b06 */
[----:B-----5:R3:W-:Y:S01]  /*1020*/  STG.E.64 desc[UR6][R22.64], R8 ;  /* 0x0000000816007986 */ /* 0x0207e2000c101b06 */
[----:B------:R-:W-:Y:S05]  /*1030*/  @!P1 BRA `(.L_x_23) ;  /* 0xfffffffc00b49947 */ /* 0x000fea000383ffff */
.L_x_22:
[----:B------:R-:W-:Y:S05]  /*1040*/  BSYNC.RECONVERGENT B0 ;  /* 0x0000000000007941 */ /* 0x000fea0003800200 */
.L_x_21:
[----:B------:R-:W-:Y:S01]  /*1050*/  IMAD.IADD R4, R26, 0x1, -R5 ;  /* 0x000000011a047824 */ /* 0x000fe200078e0a05 */
[----:B------:R-:W-:Y:S04]  /*1060*/  BSSY.RECONVERGENT B0, `(.L_x_24) ;  /* 0x000000e000007945 */ /* 0x000fe80003800200 */
[----:B------:R-:W-:-:S13]  /*1070*/  ISETP.GT.AND P1, PT, R4, 0x1, PT ;  /* 0x000000010400780c */ /* 0x000fda0003f24270 */
[----:B------:R-:W-:Y:S05]  /*1080*/  @!P1 BRA `(.L_x_25) ;  /* 0x00000000002c9947 */ /* 0x000fea0003800000 */
[----:B-1----:R-:W4:Y:S01]  /*1090*/  LDL.64 R6, [R0] ;  /* 0x0000000000067983 */ /* 0x002f220000100a00 */
[----:B--23--:R-:W0:Y:S03]  /*10a0*/  LDC.64 R10, c[0x0][0x3c8] ;  /* 0x0000f200ff0a7b82 */ /* 0x00ce260000000a00 */
[----:B------:R1:W2:Y:S01]  /*10b0*/  LDL.64 R8, [R0+0x8] ;  /* 0x0000080000087983 */ /* 0x0002a20000100a00 */
[C---:B------:R-:W-:Y:S02]  /*10c0*/  IADD3 R15, PT, PT, R5.reuse, 0x1, RZ ;  /* 0x00000001050f7810 */ /* 0x040fe40007ffe0ff */
[----:B------:R-:W-:Y:S01]  /*10d0*/  PLOP3.LUT P0, PT, PT, PT, PT, 0x8, 0x80 ;  /* 0x000000000080781c */ /* 0x000fe20003f0e170 */
[----:B-1----:R-:W-:Y:S02]  /*10e0*/  VIADD R0, R0, 0x10 ;  /* 0x0000001000007836 */ /* 0x002fe40000000000 */
[C---:B0-----:R-:W-:Y:S01]  /*10f0*/  IMAD.WIDE.U32 R12, R5.reuse, 0x8, R10 ;  /* 0x00000008050c7825 */ /* 0x041fe200078e000a */
[----:B------:R-:W-:-:S03]  /*1100*/  IADD3 R5, PT, PT, R5, 0x2, RZ ;  /* 0x0000000205057810 */ /* 0x000fc60007ffe0ff */
[----:B------:R-:W-:Y:S01]  /*1110*/  IMAD.WIDE.U32 R10, R15, 0x8, R10 ;  /* 0x000000080f0a7825 */ /* 0x000fe200078e000a */
[----:B----4-:R0:W-:Y:S04]  /*1120*/  STG.E.64 desc[UR6][R12.64], R6 ;  /* 0x000000060c007986 */ /* 0x0101e8000c101b06 */
[----:B--2---:R0:W-:Y:S02]  /*1130*/  STG.E.64 desc[UR6][R10.64], R8 ;  /* 0x000000080a007986 */ /* 0x0041e4000c101b06 */
.L_x_25:
[----:B------:R-:W-:Y:S05]  /*1140*/  BSYNC.RECONVERGENT B0 ;  /* 0x0000000000007941 */ /* 0x000fea0003800200 */
.L_x_24:
[----:B------:R-:W-:-:S13]  /*1150*/  ISETP.NE.U32.OR P0, PT, R5, R26, P0 ;  /* 0x0000001a0500720c */ /* 0x000fda0000705470 */
[----:B------:R-:W-:Y:S05]  /*1160*/  @!P0 EXIT ;  /* 0x000000000000894d */ /* 0x000fea0003800000 */
.L_x_26:
[----:B01--4-:R0:W4:Y:S01]  /*1170*/  LDL.64 R6, [R0] ;  /* 0x0000000000067983 */ /* 0x0131220000100a00 */
[----:B---3--:R-:W-:-:S04]  /*1180*/  IMAD.WIDE.U32 R8, R5, 0x8, R2 ;  /* 0x0000000805087825 */ /* 0x008fc800078e0002 */
[----:B------:R-:W-:Y:S01]  /*1190*/  VIADD R5, R5, 0x1 ;  /* 0x0000000105057836 */ /* 0x000fe20000000000 */
[----:B0-----:R-:W-:-:S04]  /*11a0*/  IADD3 R0, PT, PT, R0, 0x8, RZ ;  /* 0x0000000800007810 */ /* 0x001fc80007ffe0ff */
[----:B------:R-:W-:Y:S01]  /*11b0*/  ISETP.NE.U32.AND P0, PT, R5, R26, PT ;  /* 0x0000001a0500720c */ /* 0x000fe20003f05070 */
[----:B----4-:R4:W-:-:S12]  /*11c0*/  STG.E.64 desc[UR6][R8.64], R6 ;  /* 0x0000000608007986 */ /* 0x0109d8000c101b06 */
[----:B------:R-:W-:Y:S05]  /*11d0*/  @P0 BRA `(.L_x_26) ;  /* 0xfffffffc00e40947 */ /* 0x000fea000383ffff */
[----:B------:R-:W-:Y:S05]  /*11e0*/  EXIT ;  /* 0x000000000000794d */ /* 0x000fea0003800000 */
.L_x_27:
        /* <DEDUP_REMOVED lines=9> */
.L_x_30:


//--------------------- .text._Z10initializePjS_Pbm --------------------------
	.section	.text._Z10initializePjS_Pbm,"ax",@progbits
	.align	128
.text._Z10initializePjS_Pbm:
        .type           _Z10initializePjS_Pbm,@function
        .size           _Z10initializePjS_Pbm,(.L_x_31 - _Z10initializePjS_Pbm)
        .other          _Z10initializePjS_Pbm,@"STO_CUDA_ENTRY STV_DEFAULT"
_Z10initializePjS_Pbm:
[----:B------:R-:W-:Y:S01]  /*0000*/  LDC R1, c[0x0][0x37c] ;  /* 0x0000df00ff017b82 */ /* 0x000fe20000000800 */
[----:B------:R-:W0:Y:S07]  /*0010*/  S2R R0, SR_TID.X ;  /* 0x0000000000007919 */ /* 0x000e2e0000002100 */
[----:B------:R-:W1:Y:S01]  /*0020*/  S2UR UR4, SR_CTAID.X ;  /* 0x00000000000479c3 */ /* 0x000e620000002500 */
[----:B------:R-:W2:Y:S07]  /*0030*/  LDCU.64 UR6, c[0x0][0x398] ;  /* 0x00007300ff0677ac */ /* 0x000eae0008000a00 */
[----:B------:R-:W3:Y:S01]  /*0040*/  LDC R7, c[0x0][0x360] ;  /* 0x0000d800ff077b82 */ /* 0x000ee20000000800 */
[----:B-1----:R-:W-:Y:S01]  /*0050*/  ULOP3.LUT UR4, UR4, 0xffff, URZ, 0xc0, !UPT ;  /* 0x0000ffff04047892 */ /* 0x002fe2000f8ec0ff */
[----:B0-----:R-:W-:-:S02]  /*0060*/  LOP3.LUT R0, R0, 0xffff, RZ, 0xc0, !PT ;  /* 0x0000ffff00007812 */ /* 0x001fc400078ec0ff */
[----:B---3--:R-:W-:-:S05]  /*0070*/  LOP3.LUT R7, R7, 0xffff, RZ, 0xc0, !PT ;  /* 0x0000ffff07077812 */ /* 0x008fca00078ec0ff */
[----:B------:R-:W-:-:S05]  /*0080*/  IMAD R7, R7, UR4, R0 ;  /* 0x0000000407077c24 */ /* 0x000fca000f8e0200 */
[----:B--2---:R-:W-:-:S04]  /*0090*/  ISETP.GE.U32.AND P0, PT, R7, UR6, PT ;  /* 0x0000000607007c0c */ /* 0x004fc8000bf06070 */
[----:B------:R-:W-:-:S13]  /*00a0*/  ISETP.GE.U32.AND.EX P0, PT, RZ, UR7, PT, P0 ;  /* 0x00000007ff007c0c */ /* 0x000fda000bf06100 */
[----:B------:R-:W-:Y:S05]  /*00b0*/  @P0 EXIT ;  /* 0x000000000000094d */ /* 0x000fea0003800000 */
[----:B------:R-:W0:Y:S01]  /*00c0*/  LDC.64 R2, c[0x0][0x380] ;  /* 0x0000e000ff027b82 */ /* 0x000e220000000a00 */
[----:B------:R-:W1:Y:S01]  /*00d0*/  LDCU.64 UR6, c[0x0][0x358] ;  /* 0x00006b00ff0677ac */ /* 0x000e620008000a00 */
[----:B------:R-:W-:-:S06]  /*00e0*/  UMOV UR4, URZ ;  /* 0x000000ff00047c82 */ /* 0x000fcc0008000000 */
[----:B------:R-:W2:Y:S01]  /*00f0*/  LDC.64 R4, c[0x0][0x388] ;  /* 0x0000e200ff047b82 */ /* 0x000ea20000000a00 */
[----:B0-----:R-:W-:-:S04]  /*0100*/  IMAD.WIDE.U32 R2, R7, 0x4, R2 ;  /* 0x0000000407027825 */ /* 0x001fc800078e0002 */
[----:B------:R-:W-:Y:S02]  /*0110*/  VIADD R3, R3, UR4 ;  /* 0x0000000403037c36 */ /* 0x000fe40008000000 */
[----:B--2---:R-:W-:-:S04]  /*0120*/  IMAD.WIDE.U32 R4, R7, 0x4, R4 ;  /* 0x0000000407047825 */ /* 0x004fc800078e0004 */
[----:B------:R-:W-:Y:S01]  /*0130*/  IMAD.MOV.U32 R7, RZ, RZ, -0x100 ;  /* 0xffffff00ff077424 */ /* 0x000fe200078e00ff */
[----:B------:R-:W-:-:S04]  /*0140*/  IADD3 R5, PT, PT, R5, UR4, RZ ;  /* 0x0000000405057c10 */ /* 0x000fc8000fffe0ff */
[----:B-1----:R-:W-:Y:S04]  /*0150*/  STG.E desc[UR6][R2.64], R7 ;  /* 0x0000000702007986 */ /* 0x002fe8000c101906 */
[----:B------:R-:W-:Y:S01]  /*0160*/  STG.E desc[UR6][R4.64], R7 ;  /* 0x0000000704007986 */ /* 0x000fe2000c101906 */
[----:B------:R-:W-:Y:S05]  /*0170*/  EXIT ;  /* 0x000000000000794d */ /* 0x000fea0003800000 */
.L_x_28:
        /* <DEDUP_REMOVED lines=16> */
.L_x_31:


//--------------------- .nv.shared.reserved.0     --------------------------
	.section	.nv.shared.reserved.0,"aw",@nobits
	.weak		__nv_reservedSMEM_offset_0_alias
	.size		__nv_reservedSMEM_offset_0_alias, 0, 64
	.other		__nv_reservedSMEM_offset_0_alias,@"STO_CUDA_RESERVED_SHARED STV_DEFAULT"
__nv_reservedSMEM_offset_0_alias:
	.zero		0
	.zero		64


//--------------------- .nv.constant0._Z7kernel2PjS_9cudaGraph11my_worklist --------------------------
	.section	.nv.constant0._Z7kernel2PjS_9cudaGraph11my_worklist,"a",@progbits
	.sectionflags	@""
	.align	4
.nv.constant0._Z7kernel2PjS_9cudaGraph11my_worklist:
	.zero		960


//--------------------- .nv.constant0._Z6kernelPjS_S_9cudaGraph11my_worklistS1_ --------------------------
	.section	.nv.constant0._Z6kernelPjS_S_9cudaGraph11my_worklistS1_,"a",@progbits
	.sectionflags	@""
	.align	4
.nv.constant0._Z6kernelPjS_S_9cudaGraph11my_worklistS1_:
	.zero		984


//--------------------- .nv.constant0._Z10initializePjS_Pbm --------------------------
	.section	.nv.constant0._Z10initializePjS_Pbm,"a",@progbits
	.sectionflags	@""
	.align	4
.nv.constant0._Z10initializePjS_Pbm:
	.zero		928


//--------------------- SYMBOLS --------------------------

	.type		.nv.reservedSmem.offset0,@object
	.size		.nv.reservedSmem.offset0,0x4
